	.target	sm_100a

	.elftype	@"ET_EXEC"


//--------------------- .note.nv.tkinfo           --------------------------
	.section	.note.nv.tkinfo,"",@"SHT_NOTE"
	.sectionflags	@"SHF_NOTE_NV_TKINFO"
	.tkinfo
        /*0018*/ 	.word	0x00000002
        /*0030*/ 	.string	""
        /*0030*/ 	.string	"ptxas"
        /*0030*/ 	.string	"Cuda compilation tools, release 13.0, V13.0.88"
        /*0030*/ 	.string	"Build cuda_13.0.r13.0/compiler.36424714_0"
        /*0030*/ 	.string	"-arch sm_100a -m 64 "



//--------------------- .note.nv.cuinfo           --------------------------
	.section	.note.nv.cuinfo,"",@"SHT_NOTE"
	.sectionflags	@"SHF_NOTE_NV_CUINFO"
        /*0018*/ 	.short	0x0002
        /*001a*/ 	.short	0x0064
        /*001c*/ 	.short	0x0082
	.zero		2


//--------------------- .nv.info                  --------------------------
	.section	.nv.info,"",@"SHT_CUDA_INFO"
	.align	4


	//----- nvinfo : EIATTR_REGCOUNT
	.align		4
        /*0000*/ 	.byte	0x04, 0x2f
        /*0002*/ 	.short	(.L_1 - .L_0)
	.align		4
.L_0:
        /*0004*/ 	.word	index@(_ZN18transformer_engine22delayed_scaling_recipe51_GLOBAL__N__98a92f5c_18_delayed_scaling_cu_061efdc126amax_and_scale_update_impl6kernelEPKfS4_PfS5_mmNS1_15AmaxComputeAlgoEf)
        /*0008*/ 	.word	0x0000001e


	//----- nvinfo : EIATTR_FRAME_SIZE
	.align		4
.L_1:
        /*000c*/ 	.byte	0x04, 0x11
        /*000e*/ 	.short	(.L_3 - .L_2)
	.align		4
.L_2:
        /*0010*/ 	.word	index@($__internal_1_$__cuda_sm3x_div_rn_noftz_f32_slowpath)
        /*0014*/ 	.word	0x00000000


	//----- nvinfo : EIATTR_FRAME_SIZE
	.align		4
.L_3:
        /*0018*/ 	.byte	0x04, 0x11
        /*001a*/ 	.short	(.L_5 - .L_4)
	.align		4
.L_4:
        /*001c*/ 	.word	index@(_ZN18transformer_engine22delayed_scaling_recipe51_GLOBAL__N__98a92f5c_18_delayed_scaling_cu_061efdc126amax_and_scale_update_impl6kernelEPKfS4_PfS5_mmNS1_15AmaxComputeAlgoEf)
        /*0020*/ 	.word	0x00000000


	//----- nvinfo : EIATTR_REGCOUNT
	.align		4
.L_5:
        /*0024*/ 	.byte	0x04, 0x2f
        /*0026*/ 	.short	(.L_7 - .L_6)
	.align		4
.L_6:
        /*0028*/ 	.word	index@(_ZN18transformer_engine22delayed_scaling_recipe51_GLOBAL__N__98a92f5c_18_delayed_scaling_cu_061efdc126amax_and_scale_update_impl11kernel_bulkEPfNS1_10AmaxParamsEmNS1_15AmaxComputeAlgoEf)
        /*002c*/ 	.word	0x0000001e


	//----- nvinfo : EIATTR_FRAME_SIZE
	.align		4
.L_7:
        /*0030*/ 	.byte	0x04, 0x11
        /*0032*/ 	.short	(.L_9 - .L_8)
	.align		4
.L_8:
        /*0034*/ 	.word	index@($__internal_0_$__cuda_sm3x_div_rn_noftz_f32_slowpath)
        /*0038*/ 	.word	0x00000000


	//----- nvinfo : EIATTR_FRAME_SIZE
	.align		4
.L_9:
        /*003c*/ 	.byte	0x04, 0x11
        /*003e*/ 	.short	(.L_11 - .L_10)
	.align		4
.L_10:
        /*0040*/ 	.word	index@(_ZN18transformer_engine22delayed_scaling_recipe51_GLOBAL__N__98a92f5c_18_delayed_scaling_cu_061efdc126amax_and_scale_update_impl11kernel_bulkEPfNS1_10AmaxParamsEmNS1_15AmaxComputeAlgoEf)
        /*0044*/ 	.word	0x00000000


	//----- nvinfo : EIATTR_MIN_STACK_SIZE
	.align		4
.L_11:
        /*0048*/ 	.byte	0x04, 0x12
        /*004a*/ 	.short	(.L_13 - .L_12)
	.align		4
.L_12:
        /*004c*/ 	.word	index@(_ZN18transformer_engine22delayed_scaling_recipe51_GLOBAL__N__98a92f5c_18_delayed_scaling_cu_061efdc126amax_and_scale_update_impl11kernel_bulkEPfNS1_10AmaxParamsEmNS1_15AmaxComputeAlgoEf)
        /*0050*/ 	.word	0x00000000


	//----- nvinfo : EIATTR_MIN_STACK_SIZE
	.align		4
.L_13:
        /*0054*/ 	.byte	0x04, 0x12
        /*0056*/ 	.short	(.L_15 - .L_14)
	.align		4
.L_14:
        /*0058*/ 	.word	index@(_ZN18transformer_engine22delayed_scaling_recipe51_GLOBAL__N__98a92f5c_18_delayed_scaling_cu_061efdc126amax_and_scale_update_impl6kernelEPKfS4_PfS5_mmNS1_15AmaxComputeAlgoEf)
        /*005c*/ 	.word	0x00000000
.L_15:


//--------------------- .nv.compat                --------------------------
	.section	.nv.compat,"",@"SHT_CUDA_COMPAT_INFO"
	.align	4
        /*0000*/ 	.byte	0x02, 0x09, 0x01, 0x00, 0x02, 0x02, 0x01, 0x00, 0x02, 0x05, 0x05, 0x00, 0x03, 0x07, 0x01, 0x01
        /*0010*/ 	.byte	0x02, 0x03, 0x00, 0x00, 0x02, 0x06, 0x01, 0x00, 0x04, 0x0b, 0x08, 0x00, 0x01, 0x00, 0x00, 0x00
        /*0020*/ 	.byte	0x00, 0x00, 0x00, 0x00


//--------------------- .nv.info._ZN18transformer_engine22delayed_scaling_recipe51_GLOBAL__N__98a92f5c_18_delayed_scaling_cu_061efdc126amax_and_scale_update_impl11kernel_bulkEPfNS1_10AmaxParamsEmNS1_15AmaxComputeAlgoEf --------------------------
	.section	.nv.info._ZN18transformer_engine22delayed_scaling_recipe51_GLOBAL__N__98a92f5c_18_delayed_scaling_cu_061efdc126amax_and_scale_update_impl11kernel_bulkEPfNS1_10AmaxParamsEmNS1_15AmaxComputeAlgoEf,"",@"SHT_CUDA_INFO"
	.sectionflags	@""
	.align	4


	//----- nvinfo : EIATTR_CUDA_API_VERSION
	.align		4
        /*0000*/ 	.byte	0x04, 0x37
        /*0002*/ 	.short	(.L_17 - .L_16)
.L_16:
        /*0004*/ 	.word	0x00000082


	//----- nvinfo : EIATTR_KPARAM_INFO_V2
	.align		4
.L_17:
        /*0008*/ 	.byte	0x04, 0x45
        /*000a*/ 	.short	(.L_19 - .L_18)
.L_18:
        /*000c*/ 	.word	0x00000000
        /*0010*/ 	.short	0x0004
        /*0012*/ 	.short	0x7ff4
        /*0014*/ 	.short	0x0004
	.zero		2


	//----- nvinfo : EIATTR_KPARAM_INFO_V2
	.align		4
.L_19:
        /*0018*/ 	.byte	0x04, 0x45
        /*001a*/ 	.short	(.L_21 - .L_20)
.L_20:
        /*001c*/ 	.word	0x00000000
        /*0020*/ 	.short	0x0003
        /*0022*/ 	.short	0x7ff0
        /*0024*/ 	.short	0x0004
	.zero		2


	//----- nvinfo : EIATTR_KPARAM_INFO_V2
	.align		4
.L_21:
        /*0028*/ 	.byte	0x04, 0x45
        /*002a*/ 	.short	(.L_23 - .L_22)
.L_22:
        /*002c*/ 	.word	0x00000000
        /*0030*/ 	.short	0x0002
        /*0032*/ 	.short	0x7fe8
        /*0034*/ 	.short	0x0008
	.zero		2


	//----- nvinfo : EIATTR_KPARAM_INFO_V2
	.align		4
.L_23:
        /*0038*/ 	.byte	0x04, 0x45
        /*003a*/ 	.short	(.L_25 - .L_24)
.L_24:
        /*003c*/ 	.word	0x00000000
        /*0040*/ 	.short	0x0001
        /*0042*/ 	.short	0x0008
        /*0044*/ 	.short	0x7fe0
	.zero		2


	//----- nvinfo : EIATTR_KPARAM_INFO_V2
	.align		4
.L_25:
        /*0048*/ 	.byte	0x04, 0x45
        /*004a*/ 	.short	(.L_27 - .L_26)
.L_26:
        /*004c*/ 	.word	0x00000000
        /*0050*/ 	.short	0x0000
        /*0052*/ 	.short	0x0000
        /*0054*/ 	.short	0x0008
        /*0056*/ 	.byte	0x00, 0x05


	//----- nvinfo : EIATTR_SPARSE_MMA_MASK
	.align		4
.L_27:
        /*0058*/ 	.byte	0x03, 0x50
        /*005a*/ 	.short	0x0000


	//----- nvinfo : EIATTR_MAXREG_COUNT
	.align		4
        /*005c*/ 	.byte	0x03, 0x1b
        /*005e*/ 	.short	0x00ff


	//----- nvinfo : EIATTR_NUM_BARRIERS
	.align		4
        /*0060*/ 	.byte	0x02, 0x4c
        /*0062*/ 	.byte	0x01
	.zero		1


	//----- nvinfo : EIATTR_MERCURY_ISA_VERSION
	.align		4
        /*0064*/ 	.byte	0x03, 0x5f
        /*0066*/ 	.short	0x0101


	//----- nvinfo : EIATTR_VRC_CTA_INIT_COUNT
	.align		4
        /*0068*/ 	.byte	0x02, 0x4a
	.zero		1
	.zero		1


	//----- nvinfo : EIATTR_EXIT_INSTR_OFFSETS
	.align		4
        /*006c*/ 	.byte	0x04, 0x1c
        /*006e*/ 	.short	(.L_29 - .L_28)


	//   ....[0]....
.L_28:
        /*0070*/ 	.word	0x00000580


	//   ....[1]....
        /*0074*/ 	.word	0x00002150


	//----- nvinfo : EIATTR_MAX_THREADS
	.align		4
.L_29:
        /*0078*/ 	.byte	0x04, 0x05
        /*007a*/ 	.short	(.L_31 - .L_30)
.L_30:
        /*007c*/ 	.word	0x00000100
        /*0080*/ 	.word	0x00000001
        /*0084*/ 	.word	0x00000001


	//----- nvinfo : EIATTR_CRS_STACK_SIZE
	.align		4
.L_31:
        /*0088*/ 	.byte	0x04, 0x1e
        /*008a*/ 	.short	(.L_33 - .L_32)
.L_32:
        /*008c*/ 	.word	0x00000000


	//----- nvinfo : EIATTR_CBANK_PARAM_SIZE
	.align		4
.L_33:
        /*0090*/ 	.byte	0x03, 0x19
        /*0092*/ 	.short	0x7ff8


	//----- nvinfo : EIATTR_PARAM_CBANK
	.align		4
        /*0094*/ 	.byte	0x04, 0x0a
        /*0096*/ 	.short	(.L_35 - .L_34)
	.align		4
.L_34:
        /*0098*/ 	.word	index@(.nv.constant0._ZN18transformer_engine22delayed_scaling_recipe51_GLOBAL__N__98a92f5c_18_delayed_scaling_cu_061efdc126amax_and_scale_update_impl11kernel_bulkEPfNS1_10AmaxParamsEmNS1_15AmaxComputeAlgoEf)
        /*009c*/ 	.short	0x0380
        /*009e*/ 	.short	0x7ff8


	//----- nvinfo : EIATTR_SW_WAR
	.align		4
.L_35:
        /*00a0*/ 	.byte	0x04, 0x36
        /*00a2*/ 	.short	(.L_37 - .L_36)
.L_36:
        /*00a4*/ 	.word	0x00000008
.L_37:


//--------------------- .nv.info._ZN18transformer_engine22delayed_scaling_recipe51_GLOBAL__N__98a92f5c_18_delayed_scaling_cu_061efdc126amax_and_scale_update_impl6kernelEPKfS4_PfS5_mmNS1_15AmaxComputeAlgoEf --------------------------
	.section	.nv.info._ZN18transformer_engine22delayed_scaling_recipe51_GLOBAL__N__98a92f5c_18_delayed_scaling_cu_061efdc126amax_and_scale_update_impl6kernelEPKfS4_PfS5_mmNS1_15AmaxComputeAlgoEf,"",@"SHT_CUDA_INFO"
	.sectionflags	@""
	.align	4


	//----- nvinfo : EIATTR_CUDA_API_VERSION
	.align		4
        /*0000*/ 	.byte	0x04, 0x37
        /*0002*/ 	.short	(.L_39 - .L_38)
.L_38:
        /*0004*/ 	.word	0x00000082


	//----- nvinfo : EIATTR_KPARAM_INFO
	.align		4
.L_39:
        /*0008*/ 	.byte	0x04, 0x17
        /*000a*/ 	.short	(.L_41 - .L_40)
.L_40:
        /*000c*/ 	.word	0x00000000
        /*0010*/ 	.short	0x0007
        /*0012*/ 	.short	0x0034
        /*0014*/ 	.byte	0x00, 0xf0, 0x11, 0x00


	//----- nvinfo : EIATTR_KPARAM_INFO
	.align		4
.L_41:
        /*0018*/ 	.byte	0x04, 0x17
        /*001a*/ 	.short	(.L_43 - .L_42)
.L_42:
        /*001c*/ 	.word	0x00000000
        /*0020*/ 	.short	0x0006
        /*0022*/ 	.short	0x0030
        /*0024*/ 	.byte	0x00, 0xf0, 0x11, 0x00


	//----- nvinfo : EIATTR_KPARAM_INFO
	.align		4
.L_43:
        /*0028*/ 	.byte	0x04, 0x17
        /*002a*/ 	.short	(.L_45 - .L_44)
.L_44:
        /*002c*/ 	.word	0x00000000
        /*0030*/ 	.short	0x0005
        /*0032*/ 	.short	0x0028
        /*0034*/ 	.byte	0x00, 0xf0, 0x21, 0x00


	//----- nvinfo : EIATTR_KPARAM_INFO
	.align		4
.L_45:
        /*0038*/ 	.byte	0x04, 0x17
        /*003a*/ 	.short	(.L_47 - .L_46)
.L_46:
        /*003c*/ 	.word	0x00000000
        /*0040*/ 	.short	0x0004
        /*0042*/ 	.short	0x0020
        /*0044*/ 	.byte	0x00, 0xf0, 0x21, 0x00


	//----- nvinfo : EIATTR_KPARAM_INFO
	.align		4
.L_47:
        /*0048*/ 	.byte	0x04, 0x17
        /*004a*/ 	.short	(.L_49 - .L_48)
.L_48:
        /*004c*/ 	.word	0x00000000
        /*0050*/ 	.short	0x0003
        /*0052*/ 	.short	0x0018
        /*0054*/ 	.byte	0x00, 0xf5, 0x21, 0x00


	//----- nvinfo : EIATTR_KPARAM_INFO
	.align		4
.L_49:
        /*0058*/ 	.byte	0x04, 0x17
        /*005a*/ 	.short	(.L_51 - .L_50)
.L_50:
        /*005c*/ 	.word	0x00000000
        /*0060*/ 	.short	0x0002
        /*0062*/ 	.short	0x0010
        /*0064*/ 	.byte	0x00, 0xf5, 0x21, 0x00


	//----- nvinfo : EIATTR_KPARAM_INFO
	.align		4
.L_51:
        /*0068*/ 	.byte	0x04, 0x17
        /*006a*/ 	.short	(.L_53 - .L_52)
.L_52:
        /*006c*/ 	.word	0x00000000
        /*0070*/ 	.short	0x0001
        /*0072*/ 	.short	0x0008
        /*0074*/ 	.byte	0x00, 0xf5, 0x21, 0x00


	//----- nvinfo : EIATTR_KPARAM_INFO
	.align		4
.L_53:
        /*0078*/ 	.byte	0x04, 0x17
        /*007a*/ 	.short	(.L_55 - .L_54)
.L_54:
        /*007c*/ 	.word	0x00000000
        /*0080*/ 	.short	0x0000
        /*0082*/ 	.short	0x0000
        /*0084*/ 	.byte	0x00, 0xf5, 0x21, 0x00


	//----- nvinfo : EIATTR_SPARSE_MMA_MASK
	.align		4
.L_55:
        /*0088*/ 	.byte	0x03, 0x50
        /*008a*/ 	.short	0x0000


	//----- nvinfo : EIATTR_MAXREG_COUNT
	.align		4
        /*008c*/ 	.byte	0x03, 0x1b
        /*008e*/ 	.short	0x00ff


	//----- nvinfo : EIATTR_NUM_BARRIERS
	.align		4
        /*0090*/ 	.byte	0x02, 0x4c
        /*0092*/ 	.byte	0x01
	.zero		1


	//----- nvinfo : EIATTR_MERCURY_ISA_VERSION
	.align		4
        /*0094*/ 	.byte	0x03, 0x5f
        /*0096*/ 	.short	0x0101


	//----- nvinfo : EIATTR_VRC_CTA_INIT_COUNT
	.align		4
        /*0098*/ 	.byte	0x02, 0x4a
	.zero		1
	.zero		1


	//----- nvinfo : EIATTR_EXIT_INSTR_OFFSETS
	.align		4
        /*009c*/ 	.byte	0x04, 0x1c
        /*009e*/ 	.short	(.L_57 - .L_56)


	//   ....[0]....
.L_56:
        /*00a0*/ 	.word	0x000012d0


	//   ....[1]....
        /*00a4*/ 	.word	0x000014f0


	//----- nvinfo : EIATTR_MAX_THREADS
	.align		4
.L_57:
        /*00a8*/ 	.byte	0x04, 0x05
        /*00aa*/ 	.short	(.L_59 - .L_58)
.L_58:
        /*00ac*/ 	.word	0x00000100
        /*00b0*/ 	.word	0x00000001
        /*00b4*/ 	.word	0x00000001


	//----- nvinfo : EIATTR_CRS_STACK_SIZE
	.align		4
.L_59:
        /*00b8*/ 	.byte	0x04, 0x1e
        /*00ba*/ 	.short	(.L_61 - .L_60)
.L_60:
        /*00bc*/ 	.word	0x00000000


	//----- nvinfo : EIATTR_CBANK_PARAM_SIZE
	.align		4
.L_61:
        /*00c0*/ 	.byte	0x03, 0x19
        /*00c2*/ 	.short	0x0038


	//----- nvinfo : EIATTR_PARAM_CBANK
	.align		4
        /*00c4*/ 	.byte	0x04, 0x0a
        /*00c6*/ 	.short	(.L_63 - .L_62)
	.align		4
.L_62:
        /*00c8*/ 	.word	index@(.nv.constant0._ZN18transformer_engine22delayed_scaling_recipe51_GLOBAL__N__98a92f5c_18_delayed_scaling_cu_061efdc126amax_and_scale_update_impl6kernelEPKfS4_PfS5_mmNS1_15AmaxComputeAlgoEf)
        /*00cc*/ 	.short	0x0380
        /*00ce*/ 	.short	0x0038


	//----- nvinfo : EIATTR_SW_WAR
	.align		4
.L_63:
        /*00d0*/ 	.byte	0x04, 0x36
        /*00d2*/ 	.short	(.L_65 - .L_64)
.L_64:
        /*00d4*/ 	.word	0x00000008
.L_65:


//--------------------- .nv.callgraph             --------------------------
	.section	.nv.callgraph,"",@"SHT_CUDA_CALLGRAPH"
	.align	4
	.sectionentsize	8
	.align		4
        /*0000*/ 	.word	0x00000000
	.align		4
        /*0004*/ 	.word	0xffffffff
	.align		4
        /*0008*/ 	.word	0x00000000
	.align		4
        /*000c*/ 	.word	0xfffffffe
	.align		4
        /*0010*/ 	.word	0x00000000
	.align		4
        /*0014*/ 	.word	0xfffffffd
	.align		4
        /*0018*/ 	.word	0x00000000
	.align		4
        /*001c*/ 	.word	0xfffffffc


//--------------------- .text._ZN18transformer_engine22delayed_scaling_recipe51_GLOBAL__N__98a92f5c_18_delayed_scaling_cu_061efdc126amax_and_scale_update_impl11kernel_bulkEPfNS1_10AmaxParamsEmNS1_15AmaxComputeAlgoEf --------------------------
	.section	.text._ZN18transformer_engine22delayed_scaling_recipe51_GLOBAL__N__98a92f5c_18_delayed_scaling_cu_061efdc126amax_and_scale_update_impl11kernel_bulkEPfNS1_10AmaxParamsEmNS1_15AmaxComputeAlgoEf,"ax",@progbits
	.align	128
.text._ZN18transformer_engine22delayed_scaling_recipe51_GLOBAL__N__98a92f5c_18_delayed_scaling_cu_061efdc126amax_and_scale_update_impl11kernel_bulkEPfNS1_10AmaxParamsEmNS1_15AmaxComputeAlgoEf:
        .type           _ZN18transformer_engine22delayed_scaling_recipe51_GLOBAL__N__98a92f5c_18_delayed_scaling_cu_061efdc126amax_and_scale_update_impl11kernel_bulkEPfNS1_10AmaxParamsEmNS1_15AmaxComputeAlgoEf,@function
        .size           _ZN18transformer_engine22delayed_scaling_recipe51_GLOBAL__N__98a92f5c_18_delayed_scaling_cu_061efdc126amax_and_scale_update_impl11kernel_bulkEPfNS1_10AmaxParamsEmNS1_15AmaxComputeAlgoEf,(.L_x_118 - _ZN18transformer_engine22delayed_scaling_recipe51_GLOBAL__N__98a92f5c_18_delayed_scaling_cu_061efdc126amax_and_scale_update_impl11kernel_bulkEPfNS1_10AmaxParamsEmNS1_15AmaxComputeAlgoEf)
        .other          _ZN18transformer_engine22delayed_scaling_recipe51_GLOBAL__N__98a92f5c_18_delayed_scaling_cu_061efdc126amax_and_scale_update_impl11kernel_bulkEPfNS1_10AmaxParamsEmNS1_15AmaxComputeAlgoEf,@"STO_CUDA_ENTRY STV_DEFAULT"
_ZN18transformer_engine22delayed_scaling_recipe51_GLOBAL__N__98a92f5c_18_delayed_scaling_cu_061efdc126amax_and_scale_update_impl11kernel_bulkEPfNS1_10AmaxParamsEmNS1_15AmaxComputeAlgoEf:
[----:B------:R-:W-:Y:S01]  /*0000*/  LDC R1, c[0x0][0x37c] ;  /* 0x0000df00ff017b82 */ /* 0x000fe20000000800 */
[----:B------:R-:W0:Y:S01]  /*0010*/  S2R R4, SR_CTAID.X ;  /* 0x0000000000047919 */ /* 0x000e220000002500 */
[----:B------:R-:W-:Y:S01]  /*0020*/  IMAD.MOV.U32 R5, RZ, RZ, 0x8 ;  /* 0x00000008ff057424 */ /* 0x000fe200078e00ff */
[----:B------:R-:W1:Y:S01]  /*0030*/  LDCU.64 UR6, c[0x0][0x358] ;  /* 0x00006b00ff0677ac */ /* 0x000e620008000a00 */
[----:B------:R-:W-:Y:S02]  /*0040*/  IMAD.MOV.U32 R3, RZ, RZ, RZ ;  /* 0x000000ffff037224 */ /* 0x000fe400078e00ff */
[C---:B0-----:R-:W-:Y:S01]  /*0050*/  IMAD R0, R4.reuse, 0x18, R5 ;  /* 0x0000001804007824 */ /* 0x041fe200078e0205 */
[----:B------:R-:W-:-:S03]  /*0060*/  ISETP.NE.AND P0, PT, R4, RZ, PT ;  /* 0x000000ff0400720c */ /* 0x000fc60003f05270 */
[----:B------:R0:W2:Y:S10]  /*0070*/  LDC R2, c[0x0][R0+0x380] ;  /* 0x0000e00000027b82 */ /* 0x0000b40000000800 */
[----:B01----:R-:W-:Y:S05]  /*0080*/  @!P0 BRA `(.L_x_0) ;  /* 0x0000000400388947 */ /* 0x003fea0003800000 */
[C---:B------:R-:W-:Y:S01]  /*0090*/  ISETP.GE.U32.AND P0, PT, R4.reuse, 0x10, PT ;  /* 0x000000100400780c */ /* 0x040fe20003f06070 */
[----:B------:R-:W-:Y:S01]  /*00a0*/  IMAD.MOV.U32 R3, RZ, RZ, RZ ;  /* 0x000000ffff037224 */ /* 0x000fe200078e00ff */
[----:B------:R-:W-:Y:S01]  /*00b0*/  LOP3.LUT R21, R4, 0xf, RZ, 0xc0, !PT ;  /* 0x0000000f04157812 */ /* 0x000fe200078ec0ff */
[----:B------:R-:W-:-:S03]  /*00c0*/  IMAD.MOV.U32 R8, RZ, RZ, RZ ;  /* 0x000000ffff087224 */ /* 0x000fc600078e00ff */
[----:B------:R-:W-:-:S07]  /*00d0*/  ISETP.NE.AND P1, PT, R21, RZ, PT ;  /* 0x000000ff1500720c */ /* 0x000fce0003f25270 */
[----:B------:R-:W-:Y:S06]  /*00e0*/  @!P0 BRA `(.L_x_1) ;  /* 0x00000000007c8947 */ /* 0x000fec0003800000 */
[----:B------:R-:W-:Y:S01]  /*00f0*/  LOP3.LUT R8, R4, 0x7ffffff0, RZ, 0xc0, !PT ;  /* 0x7ffffff004087812 */ /* 0x000fe200078ec0ff */
[----:B------:R-:W-:Y:S02]  /*0100*/  IMAD.MOV.U32 R3, RZ, RZ, RZ ;  /* 0x000000ffff037224 */ /* 0x000fe400078e00ff */
[----:B------:R-:W-:-:S07]  /*0110*/  IMAD.MOV.U32 R6, RZ, RZ, RZ ;  /* 0x000000ffff067224 */ /* 0x000fce00078e00ff */
.L_x_2:
[C---:B------:R-:W-:Y:S02]  /*0120*/  IMAD R9, R6.reuse, 0x18, R5 ;  /* 0x0000001806097824 */ /* 0x040fe400078e0205 */
[----:B------:R-:W-:Y:S02]  /*0130*/  VIADD R6, R6, 0x10 ;  /* 0x0000001006067836 */ /* 0x000fe40000000000 */
[----:B------:R-:W0:Y:S03]  /*0140*/  LDC R12, c[0x0][R9+0x380] ;  /* 0x0000e000090c7b82 */ /* 0x000e260000000800 */
[----:B------:R-:W-:-:S05]  /*0150*/  ISETP.NE.AND P0, PT, R6, R8, PT ;  /* 0x000000080600720c */ /* 0x000fca0003f05270 */
[----:B------:R-:W0:Y:S08]  /*0160*/  LDC R11, c[0x0][R9+0x398] ;  /* 0x0000e600090b7b82 */ /* 0x000e300000000800 */
[----:B------:R-:W1:Y:S08]  /*0170*/  LDC R14, c[0x0][R9+0x3b0] ;  /* 0x0000ec00090e7b82 */ /* 0x000e700000000800 */
[----:B------:R-:W1:Y:S08]  /*0180*/  LDC R13, c[0x0][R9+0x3c8] ;  /* 0x0000f200090d7b82 */ /* 0x000e700000000800 */
[----:B------:R-:W3:Y:S01]  /*0190*/  LDC R16, c[0x0][R9+0x3e0] ;  /* 0x0000f80009107b82 */ /* 0x000ee20000000800 */
[----:B0-----:R-:W-:-:S07]  /*01a0*/  IADD3 R11, PT, PT, R11, R12, R3 ;  /* 0x0000000c0b0b7210 */ /* 0x001fce0007ffe003 */
[----:B------:R-:W3:Y:S08]  /*01b0*/  LDC R15, c[0x0][R9+0x3f8] ;  /* 0x0000fe00090f7b82 */ /* 0x000ef00000000800 */
[----:B------:R-:W0:Y:S01]  /*01c0*/  LDC R18, c[0x0][R9+0x410] ;  /* 0x0001040009127b82 */ /* 0x000e220000000800 */
[----:B-1----:R-:W-:-:S07]  /*01d0*/  IADD3 R11, PT, PT, R13, R14, R11 ;  /* 0x0000000e0d0b7210 */ /* 0x002fce0007ffe00b */
[----:B------:R-:W0:Y:S08]  /*01e0*/  LDC R17, c[0x0][R9+0x428] ;  /* 0x00010a0009117b82 */ /* 0x000e300000000800 */
[----:B------:R-:W1:Y:S01]  /*01f0*/  LDC R20, c[0x0][R9+0x440] ;  /* 0x0001100009147b82 */ /* 0x000e620000000800 */
[----:B---3--:R-:W-:-:S07]  /*0200*/  IADD3 R11, PT, PT, R15, R16, R11 ;  /* 0x000000100f0b7210 */ /* 0x008fce0007ffe00b */
        /* <DEDUP_REMOVED lines=9> */
[----:B------:R-:W1:Y:S01]  /*02a0*/  LDC R13, c[0x0][R9+0x4e8] ;  /* 0x00013a00090d7b82 */ /* 0x000e620000000800 */
[----:B0-----:R-:W-:-:S04]  /*02b0*/  IADD3 R3, PT, PT, R3, R12, R7 ;  /* 0x0000000c03037210 */ /* 0x001fc80007ffe007 */
[----:B-1----:R-:W-:Y:S01]  /*02c0*/  IADD3 R3, PT, PT, R13, R14, R3 ;  /* 0x0000000e0d037210 */ /* 0x002fe20007ffe003 */
[----:B------:R-:W-:Y:S06]  /*02d0*/  @P0 BRA `(.L_x_2) ;  /* 0xfffffffc00900947 */ /* 0x000fec000383ffff */
.L_x_1:
[----:B------:R-:W-:Y:S05]  /*02e0*/  @!P1 BRA `(.L_x_0) ;  /* 0x0000000000a09947 */ /* 0x000fea0003800000 */
[----:B------:R-:W-:Y:S02]  /*02f0*/  ISETP.GE.U32.AND P0, PT, R21, 0x8, PT ;  /* 0x000000081500780c */ /* 0x000fe40003f06070 */
[----:B------:R-:W-:-:S04]  /*0300*/  LOP3.LUT R15, R4, 0x7, RZ, 0xc0, !PT ;  /* 0x00000007040f7812 */ /* 0x000fc800078ec0ff */
[----:B------:R-:W-:-:S07]  /*0310*/  ISETP.NE.AND P1, PT, R15, RZ, PT ;  /* 0x000000ff0f00720c */ /* 0x000fce0003f25270 */
[----:B------:R-:W-:Y:S06]  /*0320*/  @!P0 BRA `(.L_x_3) ;  /* 0x0000000000388947 */ /* 0x000fec0003800000 */
[C---:B------:R-:W-:Y:S02]  /*0330*/  IMAD R6, R8.reuse, 0x18, R5 ;  /* 0x0000001808067824 */ /* 0x040fe400078e0205 */
[----:B------:R-:W-:Y:S02]  /*0340*/  VIADD R8, R8, 0x8 ;  /* 0x0000000808087836 */ /* 0x000fe40000000000 */
[----:B------:R-:W0:Y:S08]  /*0350*/  LDC R10, c[0x0][R6+0x380] ;  /* 0x0000e000060a7b82 */ /* 0x000e300000000800 */
        /* <DEDUP_REMOVED lines=8> */
[----:B------:R-:W0:Y:S01]  /*03e0*/  LDC R13, c[0x0][R6+0x428] ;  /* 0x00010a00060d7b82 */ /* 0x000e220000000800 */
[----:B---3--:R-:W-:-:S04]  /*03f0*/  IADD3 R7, PT, PT, R11, R14, R7 ;  /* 0x0000000e0b077210 */ /* 0x008fc80007ffe007 */
[----:B0-----:R-:W-:-:S07]  /*0400*/  IADD3 R3, PT, PT, R13, R16, R7 ;  /* 0x000000100d037210 */ /* 0x001fce0007ffe007 */
.L_x_3:
        /* <DEDUP_REMOVED lines=10> */
[----:B------:R-:W1:Y:S01]  /*04b0*/  LDC R9, c[0x0][R6+0x3c8] ;  /* 0x0000f20006097b82 */ /* 0x000e620000000800 */
[----:B0-----:R-:W-:-:S04]  /*04c0*/  IADD3 R3, PT, PT, R7, R10, R3 ;  /* 0x0000000a07037210 */ /* 0x001fc80007ffe003 */
[----:B-1----:R-:W-:-:S07]  /*04d0*/  IADD3 R3, PT, PT, R9, R12, R3 ;  /* 0x0000000c09037210 */ /* 0x002fce0007ffe003 */
.L_x_4:
[----:B------:R-:W-:Y:S05]  /*04e0*/  @!P1 BRA `(.L_x_0) ;  /* 0x0000000000209947 */ /* 0x000fea0003800000 */
[----:B------:R-:W-:-:S05]  /*04f0*/  UMOV UR4, URZ ;  /* 0x000000ff00047c82 */ /* 0x000fca0008000000 */
.L_x_5:
[C---:B------:R-:W-:Y:S01]  /*0500*/  IMAD R6, R8.reuse, 0x18, R5 ;  /* 0x0000001808067824 */ /* 0x040fe200078e0205 */
[----:B------:R-:W-:Y:S01]  /*0510*/  UIADD3 UR4, UPT, UPT, UR4, 0x1, URZ ;  /* 0x0000000104047890 */ /* 0x000fe2000fffe0ff */
[----:B------:R-:W-:-:S04]  /*0520*/  VIADD R8, R8, 0x1 ;  /* 0x0000000108087836 */ /* 0x000fc80000000000 */
[----:B------:R-:W0:Y:S01]  /*0530*/  LDC R6, c[0x0][R6+0x380] ;  /* 0x0000e00006067b82 */ /* 0x000e220000000800 */
[----:B------:R-:W-:Y:S01]  /*0540*/  ISETP.NE.AND P0, PT, R4, UR4, PT ;  /* 0x0000000404007c0c */ /* 0x000fe2000bf05270 */
[----:B0-----:R-:W-:-:S12]  /*0550*/  IMAD.IADD R3, R6, 0x1, R3 ;  /* 0x0000000106037824 */ /* 0x001fd800078e0203 */
[----:B------:R-:W-:Y:S05]  /*0560*/  @P0 BRA `(.L_x_5) ;  /* 0xfffffffc00e40947 */ /* 0x000fea000383ffff */
.L_x_0:
[----:B--2---:R-:W-:-:S13]  /*0570*/  ISETP.GE.AND P0, PT, R2, 0x1, PT ;  /* 0x000000010200780c */ /* 0x004fda0003f06270 */
[----:B------:R-:W-:Y:S05]  /*0580*/  @!P0 EXIT ;  /* 0x000000000000894d */ /* 0x000fea0003800000 */
[----:B------:R-:W0:Y:S01]  /*0590*/  LDC.64 R6, c[0x0][-0x7c98] ;  /* 0x0020da00ff067b82 */ /* 0x000e220000000a00 */
[----:B------:R-:W1:Y:S07]  /*05a0*/  S2R R4, SR_TID.X ;  /* 0x0000000000047919 */ /* 0x000e6e0000002100 */
[----:B------:R2:W3:Y:S01]  /*05b0*/  LDC.64 R12, c[0x0][R0+0x388] ;  /* 0x0000e200000c7b82 */ /* 0x0004e20000000a00 */
[----:B0-----:R-:W-:-:S04]  /*05c0*/  IADD3 R5, P0, PT, R6, -0x1, RZ ;  /* 0xffffffff06057810 */ /* 0x001fc80007f1e0ff */
[----:B------:R-:W-:Y:S01]  /*05d0*/  IADD3.X R6, PT, PT, R7, -0x1, RZ, P0, !PT ;  /* 0xffffffff07067810 */ /* 0x000fe200007fe4ff */
[----:B-12---:R-:W-:-:S08]  /*05e0*/  IMAD.MOV.U32 R7, RZ, RZ, RZ ;  /* 0x000000ffff077224 */ /* 0x006fd000078e00ff */
.L_x_62:
[----:B0-----:R-:W0:Y:S01]  /*05f0*/  LDCU.64 UR4, c[0x0][0x380] ;  /* 0x00007000ff0477ac */ /* 0x001e220008000a00 */
[----:B------:R-:W-:Y:S01]  /*0600*/  BSSY.RECONVERGENT B0, `(.L_x_6) ;  /* 0x000000c000007945 */ /* 0x000fe20003800200 */
[----:B---3--:R-:W-:Y:S01]  /*0610*/  IMAD.WIDE.U32 R10, R7, 0x4, R12 ;  /* 0x00000004070a7825 */ /* 0x008fe200078e000c */
[----:B0-----:R-:W-:-:S04]  /*0620*/  UISETP.NE.U32.AND UP0, UPT, UR4, URZ, UPT ;  /* 0x000000ff0400728c */ /* 0x001fc8000bf05070 */
[----:B------:R-:W-:-:S09]  /*0630*/  UISETP.NE.AND.EX UP0, UPT, UR5, URZ, UPT, UP0 ;  /* 0x000000ff0500728c */ /* 0x000fd2000bf05300 */
[----:B-12-4-:R-:W-:Y:S05]  /*0640*/  BRA.U !UP0, `(.L_x_7) ;  /* 0x0000000108187547 */ /* 0x016fea000b800000 */
[----:B------:R-:W0:Y:S01]  /*0650*/  LDC.64 R8, c[0x0][0x380] ;  /* 0x0000e000ff087b82 */ /* 0x000e220000000a00 */
[----:B------:R-:W-:-:S04]  /*0660*/  IMAD.IADD R15, R7, 0x1, R3 ;  /* 0x00000001070f7824 */ /* 0x000fc800078e0203 */
[----:B0-----:R-:W-:-:S06]  /*0670*/  IMAD.WIDE R8, R15, 0x4, R8 ;  /* 0x000000040f087825 */ /* 0x001fcc00078e0208 */
[----:B------:R-:W2:Y:S02]  /*0680*/  LDG.E R8, desc[UR6][R8.64] ;  /* 0x0000000608087981 */ /* 0x000ea4000c1e1900 */
[----:B--2---:R-:W-:-:S13]  /*0690*/  FSETP.NEU.AND P0, PT, R8, RZ, PT ;  /* 0x000000ff0800720b */ /* 0x004fda0003f0d000 */
[----:B------:R-:W-:Y:S05]  /*06a0*/  @P0 BRA `(.L_x_8) ;  /* 0x0000000000040947 */ /* 0x000fea0003800000 */
.L_x_7:
[----:B------:R0:W5:Y:S02]  /*06b0*/  LDG.E R8, desc[UR6][R10.64] ;  /* 0x000000060a087981 */ /* 0x000164000c1e1900 */
.L_x_8:
[----:B------:R-:W-:Y:S05]  /*06c0*/  BSYNC.RECONVERGENT B0 ;  /* 0x0000000000007941 */ /* 0x000fea0003800200 */
.L_x_6:
[----:B------:R-:W1:Y:S01]  /*06d0*/  LDCU.64 UR4, c[0x0][0x8368] ;  /* 0x00106d00ff0477ac */ /* 0x000e620008000a00 */
[----:B------:R-:W-:Y:S01]  /*06e0*/  BSSY.RECONVERGENT B0, `(.L_x_9) ;  /* 0x0000140000007945 */ /* 0x000fe20003800200 */
[----:B------:R-:W-:Y:S02]  /*06f0*/  IMAD.MOV.U32 R9, RZ, RZ, RZ ;  /* 0x000000ffff097224 */ /* 0x000fe400078e00ff */
[----:B-1----:R-:W-:Y:S02]  /*0700*/  IMAD.U32 R14, RZ, RZ, UR4 ;  /* 0x00000004ff0e7e24 */ /* 0x002fe4000f8e00ff */
[----:B------:R-:W-:-:S03]  /*0710*/  IMAD.U32 R15, RZ, RZ, UR5 ;  /* 0x00000005ff0f7e24 */ /* 0x000fc6000f8e00ff */
[----:B------:R-:W-:-:S04]  /*0720*/  ISETP.NE.U32.AND P0, PT, R14, RZ, PT ;  /* 0x000000ff0e00720c */ /* 0x000fc80003f05070 */
[----:B------:R-:W-:-:S04]  /*0730*/  ISETP.NE.AND.EX P0, PT, R15, RZ, PT, P0 ;  /* 0x000000ff0f00720c */ /* 0x000fc80003f05300 */
[----:B-----5:R-:W-:-:S13]  /*0740*/  FSETP.EQ.OR P0, PT, R8, RZ, !P0 ;  /* 0x000000ff0800720b */ /* 0x020fda0004702400 */
[----:B------:R-:W-:Y:S05]  /*0750*/  @P0 BRA `(.L_x_10) ;  /* 0x0000001000e00947 */ /* 0x000fea0003800000 */
[----:B------:R-:W-:Y:S01]  /*0760*/  ISETP.GE.U32.AND P0, PT, R5, 0x300, PT ;  /* 0x000003000500780c */ /* 0x000fe20003f06070 */
[----:B------:R-:W-:Y:S01]  /*0770*/  IMAD.MOV.U32 R9, RZ, RZ, RZ ;  /* 0x000000ffff097224 */ /* 0x000fe200078e00ff */
[----:B------:R-:W-:Y:S02]  /*0780*/  CS2R R20, SRZ ;  /* 0x0000000000147805 */ /* 0x000fe4000001ff00 */
[----:B------:R-:W-:-:S13]  /*0790*/  ISETP.GE.U32.AND.EX P0, PT, R6, RZ, PT, P0 ;  /* 0x000000ff0600720c */ /* 0x000fda0003f06100 */
[----:B------:R-:W-:Y:S05]  /*07a0*/  @!P0 BRA `(.L_x_11) ;  /* 0x0000000800c88947 */ /* 0x000fea0003800000 */
[----:B------:R-:W1:Y:S01]  /*07b0*/  LDC.64 R14, c[0x0][-0x7c98] ;  /* 0x0020da00ff0e7b82 */ /* 0x000e620000000a00 */
[----:B------:R-:W-:Y:S02]  /*07c0*/  SHF.R.U64 R9, R5, 0x8, R6 ;  /* 0x0000000805097819 */ /* 0x000fe40000001206 */
[----:B------:R-:W-:Y:S01]  /*07d0*/  CS2R R20, SRZ ;  /* 0x0000000000147805 */ /* 0x000fe2000001ff00 */
[----:B------:R-:W-:Y:S01]  /*07e0*/  IMAD.MOV.U32 R23, RZ, RZ, R4 ;  /* 0x000000ffff177224 */ /* 0x000fe200078e0004 */
[----:B------:R-:W-:Y:S01]  /*07f0*/  IADD3 R22, P0, PT, R9, 0x1, RZ ;  /* 0x0000000109167810 */ /* 0x000fe20007f1e0ff */
[----:B------:R-:W-:Y:S02]  /*0800*/  IMAD.MOV.U32 R9, RZ, RZ, RZ ;  /* 0x000000ffff097224 */ /* 0x000fe400078e00ff */
[----:B------:R-:W-:Y:S01]  /*0810*/  IMAD.MOV.U32 R25, RZ, RZ, RZ ;  /* 0x000000ffff197224 */ /* 0x000fe200078e00ff */
[----:B------:R-:W-:Y:S02]  /*0820*/  LEA.HI.X R24, R6, RZ, RZ, 0x18, P0 ;  /* 0x000000ff06187211 */ /* 0x000fe400000fc4ff */
[----:B------:R-:W-:-:S02]  /*0830*/  LOP3.LUT R22, R22, 0xfffffffc, RZ, 0xc0, !PT ;  /* 0xfffffffc16167812 */ /* 0x000fc400078ec0ff */
[----:B------:R-:W-:-:S07]  /*0840*/  LOP3.LUT R24, R24, 0x1ffffff, RZ, 0xc0, !PT ;  /* 0x01ffffff18187812 */ /* 0x000fce00078ec0ff */
.L_x_36:
[----:B-1----:R-:W-:Y:S01]  /*0850*/  ISETP.GE.U32.AND P1, PT, R23, R14, PT ;  /* 0x0000000e1700720c */ /* 0x002fe20003f26070 */
[----:B------:R-:W-:Y:S01]  /*0860*/  BSSY.RECONVERGENT B1, `(.L_x_12) ;  /* 0x0000019000017945 */ /* 0x000fe20003800200 */
[----:B------:R-:W-:Y:S01]  /*0870*/  IADD3 R22, P0, PT, R22, -0x4, RZ ;  /* 0xfffffffc16167810 */ /* 0x000fe20007f1e0ff */
[----:B--2---:R-:W-:Y:S01]  /*0880*/  IMAD.MOV.U32 R26, RZ, RZ, RZ ;  /* 0x000000ffff1a7224 */ /* 0x004fe200078e00ff */
[----:B------:R-:W-:Y:S02]  /*0890*/  ISETP.GE.U32.AND.EX P1, PT, R25, R15, PT, P1 ;  /* 0x0000000f1900720c */ /* 0x000fe40003f26110 */
[----:B------:R-:W-:Y:S02]  /*08a0*/  IADD3.X R24, PT, PT, R24, -0x1, RZ, P0, !PT ;  /* 0xffffffff18187810 */ /* 0x000fe400007fe4ff */
[----:B------:R-:W-:-:S04]  /*08b0*/  ISETP.NE.U32.AND P0, PT, R22, RZ, PT ;  /* 0x000000ff1600720c */ /* 0x000fc80003f05070 */
[----:B------:R-:W-:-:S05]  /*08c0*/  ISETP.NE.AND.EX P0, PT, R24, RZ, PT, P0 ;  /* 0x000000ff1800720c */ /* 0x000fca0003f05300 */
[----:B------:R-:W-:Y:S08]  /*08d0*/  @P1 BRA `(.L_x_13) ;  /* 0x0000000000441947 */ /* 0x000ff00003800000 */
[----:B------:R-:W-:Y:S01]  /*08e0*/  ISETP.GE.U32.AND P2, PT, R23, R5, PT ;  /* 0x000000051700720c */ /* 0x000fe20003f46070 */
[----:B------:R-:W-:Y:S01]  /*08f0*/  BSSY.RECONVERGENT B2, `(.L_x_14) ;  /* 0x000000e000027945 */ /* 0x000fe20003800200 */
[----:B------:R-:W-:Y:S02]  /*0900*/  IMAD.MOV.U32 R26, RZ, RZ, R8 ;  /* 0x000000ffff1a7224 */ /* 0x000fe400078e0008 */
[----:B------:R-:W-:-:S13]  /*0910*/  ISETP.GE.U32.AND.EX P2, PT, R25, R6, PT, P2 ;  /* 0x000000061900720c */ /* 0x000fda0003f46120 */
[----:B------:R-:W-:Y:S05]  /*0920*/  @P2 BRA `(.L_x_15) ;  /* 0x0000000000282947 */ /* 0x000fea0003800000 */
[----:B------:R-:W1:Y:S02]  /*0930*/  LDC R2, c[0x0][R0+0x380] ;  /* 0x0000e00000027b82 */ /* 0x000e640000000800 */
[----:B-1----:R-:W-:-:S05]  /*0940*/  SHF.R.S32.HI R17, RZ, 0x1f, R2 ;  /* 0x0000001fff117819 */ /* 0x002fca0000011402 */
[----:B------:R-:W-:-:S04]  /*0950*/  IMAD R16, R17, R23, RZ ;  /* 0x0000001711107224 */ /* 0x000fc800078e02ff */
[----:B------:R-:W-:Y:S02]  /*0960*/  IMAD R27, R2, R25, R16 ;  /* 0x00000019021b7224 */ /* 0x000fe400078e0210 */
[----:B------:R-:W-:-:S04]  /*0970*/  IMAD.MOV.U32 R16, RZ, RZ, R2 ;  /* 0x000000ffff107224 */ /* 0x000fc800078e0002 */
[----:B------:R-:W-:-:S04]  /*0980*/  IMAD.WIDE.U32 R18, R2, R23, R16 ;  /* 0x0000001702127225 */ /* 0x000fc800078e0010 */
[----:B------:R-:W-:Y:S01]  /*0990*/  IMAD.IADD R17, R19, 0x1, R27 ;  /* 0x0000000113117824 */ /* 0x000fe200078e021b */
[----:B------:R-:W-:-:S04]  /*09a0*/  LEA R16, P2, R18, R10, 0x2 ;  /* 0x0000000a12107211 */ /* 0x000fc800078410ff */
[----:B------:R-:W-:-:S05]  /*09b0*/  LEA.HI.X R17, R18, R11, R17, 0x2, P2 ;  /* 0x0000000b12117211 */ /* 0x000fca00010f1411 */
[----:B------:R1:W5:Y:S04]  /*09c0*/  LDG.E R26, desc[UR6][R16.64] ;  /* 0x00000006101a7981 */ /* 0x000368000c1e1900 */
.L_x_15:
[----:B------:R-:W-:Y:S05]  /*09d0*/  BSYNC.RECONVERGENT B2 ;  /* 0x0000000000027941 */ /* 0x000fea0003800200 */
.L_x_14:
[----:B-----5:R-:W-:-:S07]  /*09e0*/  FMNMX R9, R9, R26, !PT ;  /* 0x0000001a09097209 */ /* 0x020fce0007800000 */
.L_x_13:
[----:B------:R-:W-:Y:S05]  /*09f0*/  BSYNC.RECONVERGENT B1 ;  /* 0x0000000000017941 */ /* 0x000fea0003800200 */
.L_x_12:
[----:B------:R-:W-:Y:S06]  /*0a00*/  BAR.SYNC.DEFER_BLOCKING 0x0 ;  /* 0x0000000000007b1d */ /* 0x000fec0000010000 */
[----:B------:R-:W-:Y:S04]  /*0a10*/  BSSY.RECONVERGENT B1, `(.L_x_16) ;  /* 0x000000e000017945 */ /* 0x000fe80003800200 */
[----:B------:R-:W-:Y:S05]  /*0a20*/  @P1 BRA `(.L_x_17) ;  /* 0x0000000000301947 */ /* 0x000fea0003800000 */
[----:B------:R-:W1:Y:S02]  /*0a30*/  LDC R2, c[0x0][R0+0x380] ;  /* 0x0000e00000027b82 */ /* 0x000e640000000800 */
[----:B-1----:R-:W-:Y:S01]  /*0a40*/  SHF.R.S32.HI R17, RZ, 0x1f, R2 ;  /* 0x0000001fff117819 */ /* 0x002fe20000011402 */
[-C--:B------:R-:W-:Y:S02]  /*0a50*/  IMAD R16, R25, R2.reuse, RZ ;  /* 0x0000000219107224 */ /* 0x080fe400078e02ff */
[----:B------:R-:W-:-:S04]  /*0a60*/  IMAD.WIDE.U32 R18, R23, R2, RZ ;  /* 0x0000000217127225 */ /* 0x000fc800078e00ff */
[----:B------:R-:W-:Y:S01]  /*0a70*/  IMAD R17, R17, R23, R16 ;  /* 0x0000001711117224 */ /* 0x000fe200078e0210 */
[----:B------:R-:W-:-:S03]  /*0a80*/  LEA R16, P1, R18, R10, 0x2 ;  /* 0x0000000a12107211 */ /* 0x000fc600078210ff */
[----:B------:R-:W-:-:S05]  /*0a90*/  IMAD.IADD R17, R19, 0x1, R17 ;  /* 0x0000000113117824 */ /* 0x000fca00078e0211 */
[----:B------:R-:W-:Y:S02]  /*0aa0*/  LEA.HI.X R17, R18, R11, R17, 0x2, P1 ;  /* 0x0000000b12117211 */ /* 0x000fe400008f1411 */
[----:B------:R-:W-:-:S04]  /*0ab0*/  ISETP.NE.U32.AND P1, PT, R23, RZ, PT ;  /* 0x000000ff1700720c */ /* 0x000fc80003f25070 */
[----:B------:R-:W-:-:S04]  /*0ac0*/  ISETP.NE.AND.EX P1, PT, R25, RZ, PT, P1 ;  /* 0x000000ff1900720c */ /* 0x000fc80003f25310 */
[----:B------:R-:W-:-:S05]  /*0ad0*/  FSEL R19, R26, RZ, P1 ;  /* 0x000000ff1a137208 */ /* 0x000fca0000800000 */
[----:B------:R2:W-:Y:S04]  /*0ae0*/  STG.E desc[UR6][R16.64], R19 ;  /* 0x0000001310007986 */ /* 0x0005e8000c101906 */
.L_x_17:
[----:B------:R-:W-:Y:S05]  /*0af0*/  BSYNC.RECONVERGENT B1 ;  /* 0x0000000000017941 */ /* 0x000fea0003800200 */
.L_x_16:
[----:B-12---:R-:W-:Y:S01]  /*0b00*/  IADD3 R16, P2, PT, R23, 0x100, RZ ;  /* 0x0000010017107810 */ /* 0x006fe20007f5e0ff */
[----:B------:R-:W-:Y:S01]  /*0b10*/  BSSY.RECONVERGENT B1, `(.L_x_18) ;  /* 0x0000018000017945 */ /* 0x000fe20003800200 */
[----:B------:R-:W-:Y:S02]  /*0b20*/  IMAD.MOV.U32 R26, RZ, RZ, RZ ;  /* 0x000000ffff1a7224 */ /* 0x000fe400078e00ff */
[----:B------:R-:W-:Y:S01]  /*0b30*/  ISETP.GE.U32.AND P1, PT, R16, R14, PT ;  /* 0x0000000e1000720c */ /* 0x000fe20003f26070 */
[----:B------:R-:W-:-:S05]  /*0b40*/  IMAD.X R27, RZ, RZ, R25, P2 ;  /* 0x000000ffff1b7224 */ /* 0x000fca00010e0619 */
[----:B------:R-:W-:-:S13]  /*0b50*/  ISETP.GE.U32.AND.EX P1, PT, R27, R15, PT, P1 ;  /* 0x0000000f1b00720c */ /* 0x000fda0003f26110 */
[----:B------:R-:W-:Y:S05]  /*0b60*/  @P1 BRA `(.L_x_19) ;  /* 0x0000000000481947 */ /* 0x000fea0003800000 */
[----:B------:R-:W-:Y:S01]  /*0b70*/  ISETP.GE.U32.AND P2, PT, R16, R5, PT ;  /* 0x000000051000720c */ /* 0x000fe20003f46070 */
[----:B------:R-:W-:Y:S01]  /*0b80*/  BSSY.RECONVERGENT B2, `(.L_x_20) ;  /* 0x000000f000027945 */ /* 0x000fe20003800200 */
[----:B------:R-:W-:Y:S02]  /*0b90*/  IMAD.MOV.U32 R26, RZ, RZ, R8 ;  /* 0x000000ffff1a7224 */ /* 0x000fe400078e0008 */
[----:B------:R-:W-:-:S13]  /*0ba0*/  ISETP.GE.U32.AND.EX P2, PT, R27, R6, PT, P2 ;  /* 0x000000061b00720c */ /* 0x000fda0003f46120 */
[----:B------:R-:W-:Y:S05]  /*0bb0*/  @P2 BRA `(.L_x_21) ;  /* 0x00000000002c2947 */ /* 0x000fea0003800000 */
[----:B------:R-:W1:Y:S01]  /*0bc0*/  LDC R2, c[0x0][R0+0x380] ;  /* 0x0000e00000027b82 */ /* 0x000e620000000800 */
[----:B------:R-:W-:-:S05]  /*0bd0*/  IADD3 R19, P2, PT, R23, 0x101, RZ ;  /* 0x0000010117137810 */ /* 0x000fca0007f5e0ff */
[----:B------:R-:W-:-:S04]  /*0be0*/  IMAD.X R17, RZ, RZ, R25, P2 ;  /* 0x000000ffff117224 */ /* 0x000fc800010e0619 */
[----:B-1----:R-:W-:Y:S01]  /*0bf0*/  IMAD R16, R17, R2, RZ ;  /* 0x0000000211107224 */ /* 0x002fe200078e02ff */
[----:B------:R-:W-:-:S05]  /*0c00*/  SHF.R.S32.HI R17, RZ, 0x1f, R2 ;  /* 0x0000001fff117819 */ /* 0x000fca0000011402 */
[----:B------:R-:W-:Y:S02]  /*0c10*/  IMAD R17, R17, R19, R16 ;  /* 0x0000001311117224 */ /* 0x000fe400078e0210 */
[----:B------:R-:W-:-:S04]  /*0c20*/  IMAD.WIDE.U32 R18, R19, R2, RZ ;  /* 0x0000000213127225 */ /* 0x000fc800078e00ff */
[----:B------:R-:W-:Y:S01]  /*0c30*/  IMAD.IADD R17, R19, 0x1, R17 ;  /* 0x0000000113117824 */ /* 0x000fe200078e0211 */
[----:B------:R-:W-:-:S04]  /*0c40*/  LEA R16, P2, R18, R10, 0x2 ;  /* 0x0000000a12107211 */ /* 0x000fc800078410ff */
[----:B------:R-:W-:-:S05]  /*0c50*/  LEA.HI.X R17, R18, R11, R17, 0x2, P2 ;  /* 0x0000000b12117211 */ /* 0x000fca00010f1411 */
[----:B------:R1:W5:Y:S04]  /*0c60*/  LDG.E R26, desc[UR6][R16.64] ;  /* 0x00000006101a7981 */ /* 0x000368000c1e1900 */
.L_x_21:
[----:B------:R-:W-:Y:S05]  /*0c70*/  BSYNC.RECONVERGENT B2 ;  /* 0x0000000000027941 */ /* 0x000fea0003800200 */
.L_x_20:
[----:B-----5:R-:W-:-:S07]  /*0c80*/  FMNMX R9, R9, R26, !PT ;  /* 0x0000001a09097209 */ /* 0x020fce0007800000 */
.L_x_19:
[----:B------:R-:W-:Y:S05]  /*0c90*/  BSYNC.RECONVERGENT B1 ;  /* 0x0000000000017941 */ /* 0x000fea0003800200 */
.L_x_18:
[----:B------:R-:W-:Y:S06]  /*0ca0*/  BAR.SYNC.DEFER_BLOCKING 0x0 ;  /* 0x0000000000007b1d */ /* 0x000fec0000010000 */
[----:B------:R-:W-:Y:S04]  /*0cb0*/  BSSY.RECONVERGENT B1, `(.L_x_22) ;  /* 0x000000c000017945 */ /* 0x000fe80003800200 */
[----:B------:R-:W-:Y:S05]  /*0cc0*/  @P1 BRA `(.L_x_23) ;  /* 0x0000000000281947 */ /* 0x000fea0003800000 */
[----:B------:R-:W1:Y:S01]  /*0cd0*/  LDC R2, c[0x0][R0+0x380] ;  /* 0x0000e00000027b82 */ /* 0x000e620000000800 */
[----:B------:R-:W-:Y:S01]  /*0ce0*/  VIADD R19, R23, 0x100 ;  /* 0x0000010017137836 */ /* 0x000fe20000000000 */
[----:B-1----:R-:W-:Y:S01]  /*0cf0*/  SHF.R.S32.HI R16, RZ, 0x1f, R2 ;  /* 0x0000001fff107819 */ /* 0x002fe20000011402 */
[----:B------:R-:W-:-:S04]  /*0d00*/  IMAD R27, R27, R2, RZ ;  /* 0x000000021b1b7224 */ /* 0x000fc800078e02ff */
[----:B------:R-:W-:Y:S02]  /*0d10*/  IMAD R17, R16, R19, R27 ;  /* 0x0000001310117224 */ /* 0x000fe400078e021b */
[----:B------:R-:W-:-:S04]  /*0d20*/  IMAD.WIDE.U32 R18, R19, R2, RZ ;  /* 0x0000000213127225 */ /* 0x000fc800078e00ff */
[----:B------:R-:W-:Y:S01]  /*0d30*/  IMAD.IADD R17, R19, 0x1, R17 ;  /* 0x0000000113117824 */ /* 0x000fe200078e0211 */
[----:B------:R-:W-:-:S04]  /*0d40*/  LEA R16, P1, R18, R10, 0x2 ;  /* 0x0000000a12107211 */ /* 0x000fc800078210ff */
[----:B------:R-:W-:-:S05]  /*0d50*/  LEA.HI.X R17, R18, R11, R17, 0x2, P1 ;  /* 0x0000000b12117211 */ /* 0x000fca00008f1411 */
[----:B------:R2:W-:Y:S04]  /*0d60*/  STG.E desc[UR6][R16.64], R26 ;  /* 0x0000001a10007986 */ /* 0x0005e8000c101906 */
.L_x_23:
[----:B------:R-:W-:Y:S05]  /*0d70*/  BSYNC.RECONVERGENT B1 ;  /* 0x0000000000017941 */ /* 0x000fea0003800200 */
.L_x_22:
        /* <DEDUP_REMOVED lines=23> */
.L_x_27:
[----:B------:R-:W-:Y:S05]  /*0ef0*/  BSYNC.RECONVERGENT B2 ;  /* 0x0000000000027941 */ /* 0x000fea0003800200 */
.L_x_26:
[----:B-----5:R-:W-:-:S07]  /*0f00*/  FMNMX R9, R9, R26, !PT ;  /* 0x0000001a09097209 */ /* 0x020fce0007800000 */
.L_x_25:
[----:B------:R-:W-:Y:S05]  /*0f10*/  BSYNC.RECONVERGENT B1 ;  /* 0x0000000000017941 */ /* 0x000fea0003800200 */
.L_x_24:
        /* <DEDUP_REMOVED lines=13> */
.L_x_29:
[----:B------:R-:W-:Y:S05]  /*0ff0*/  BSYNC.RECONVERGENT B1 ;  /* 0x0000000000017941 */ /* 0x000fea0003800200 */
.L_x_28:
        /* <DEDUP_REMOVED lines=23> */
.L_x_33:
[----:B------:R-:W-:Y:S05]  /*1170*/  BSYNC.RECONVERGENT B2 ;  /* 0x0000000000027941 */ /* 0x000fea0003800200 */
.L_x_32:
[----:B-----5:R-:W-:-:S07]  /*1180*/  FMNMX R9, R9, R26, !PT ;  /* 0x0000001a09097209 */ /* 0x020fce0007800000 */
.L_x_31:
[----:B------:R-:W-:Y:S05]  /*1190*/  BSYNC.RECONVERGENT B1 ;  /* 0x0000000000017941 */ /* 0x000fea0003800200 */
.L_x_30:
[----:B------:R-:W-:Y:S06]  /*11a0*/  BAR.SYNC.DEFER_BLOCKING 0x0 ;  /* 0x0000000000007b1d */ /* 0x000fec0000010000 */
[----:B------:R-:W-:Y:S04]  /*11b0*/  BSSY.RECONVERGENT B1, `(.L_x_34) ;  /* 0x000000c000017945 */ /* 0x000fe80003800200 */
[----:B------:R-:W-:Y:S05]  /*11c0*/  @P1 BRA `(.L_x_35) ;  /* 0x0000000000281947 */ /* 0x000fea0003800000 */
[----:B------:R-:W2:Y:S01]  /*11d0*/  LDC R2, c[0x0][R0+0x380] ;  /* 0x0000e00000027b82 */ /* 0x000ea20000000800 */
[----:B-1----:R-:W-:Y:S01]  /*11e0*/  VIADD R17, R23, 0x300 ;  /* 0x0000030017117836 */ /* 0x002fe20000000000 */
[----:B--2---:R-:W-:Y:S01]  /*11f0*/  SHF.R.S32.HI R16, RZ, 0x1f, R2 ;  /* 0x0000001fff107819 */ /* 0x004fe20000011402 */
[----:B------:R-:W-:-:S04]  /*1200*/  IMAD R27, R27, R2, RZ ;  /* 0x000000021b1b7224 */ /* 0x000fc800078e02ff */
[----:B------:R-:W-:Y:S02]  /*1210*/  IMAD R27, R16, R17, R27 ;  /* 0x00000011101b7224 */ /* 0x000fe400078e021b */
[----:B------:R-:W-:-:S04]  /*1220*/  IMAD.WIDE.U32 R16, R17, R2, RZ ;  /* 0x0000000211107225 */ /* 0x000fc800078e00ff */
[----:B------:R-:W-:Y:S01]  /*1230*/  IMAD.IADD R17, R17, 0x1, R27 ;  /* 0x0000000111117824 */ /* 0x000fe200078e021b */
[----:B------:R-:W-:-:S04]  /*1240*/  LEA R18, P1, R16, R10, 0x2 ;  /* 0x0000000a10127211 */ /* 0x000fc800078210ff */
[----:B------:R-:W-:-:S05]  /*1250*/  LEA.HI.X R19, R16, R11, R17, 0x2, P1 ;  /* 0x0000000b10137211 */ /* 0x000fca00008f1411 */
[----:B------:R2:W-:Y:S04]  /*1260*/  STG.E desc[UR6][R18.64], R26 ;  /* 0x0000001a12007986 */ /* 0x0005e8000c101906 */
.L_x_35:
[----:B------:R-:W-:Y:S05]  /*1270*/  BSYNC.RECONVERGENT B1 ;  /* 0x0000000000017941 */ /* 0x000fea0003800200 */
.L_x_34:
[----:B------:R-:W-:Y:S02]  /*1280*/  IADD3 R21, P1, PT, R21, 0x400, RZ ;  /* 0x0000040015157810 */ /* 0x000fe40007f3e0ff */
[----:B------:R-:W-:-:S03]  /*1290*/  IADD3 R23, P2, PT, R23, 0x400, RZ ;  /* 0x0000040017177810 */ /* 0x000fc60007f5e0ff */
[----:B------:R-:W-:Y:S02]  /*12a0*/  IMAD.X R20, RZ, RZ, R20, P1 ;  /* 0x000000ffff147224 */ /* 0x000fe400008e0614 */
[----:B------:R-:W-:Y:S01]  /*12b0*/  IMAD.X R25, RZ, RZ, R25, P2 ;  /* 0x000000ffff197224 */ /* 0x000fe200010e0619 */
[----:B------:R-:W-:Y:S07]  /*12c0*/  @P0 BRA `(.L_x_36) ;  /* 0xfffffff400600947 */ /* 0x000fee000383ffff */
.L_x_11:
[----:B-1----:R-:W-:-:S05]  /*12d0*/  SHF.R.U64 R16, R5, 0x8, R6 ;  /* 0x0000000805107819 */ /* 0x002fca0000001206 */
[----:B------:R-:W-:-:S05]  /*12e0*/  VIADD R16, R16, 0x1 ;  /* 0x0000000110107836 */ /* 0x000fca0000000000 */
[----:B------:R-:W-:-:S04]  /*12f0*/  LOP3.LUT R22, R16, 0x3, RZ, 0xc0, !PT ;  /* 0x0000000310167812 */ /* 0x000fc800078ec0ff */
[----:B------:R-:W-:-:S04]  /*1300*/  ISETP.NE.U32.AND P0, PT, R22, RZ, PT ;  /* 0x000000ff1600720c */ /* 0x000fc80003f05070 */
[----:B------:R-:W-:-:S13]  /*1310*/  ISETP.NE.AND.EX P0, PT, RZ, RZ, PT, P0 ;  /* 0x000000ffff00720c */ /* 0x000fda0003f05300 */
[----:B------:R-:W-:Y:S05]  /*1320*/  @!P0 BRA `(.L_x_10) ;  /* 0x0000000400ec8947 */ /* 0x000fea0003800000 */
[----:B------:R-:W-:Y:S01]  /*1330*/  IADD3 R21, P0, PT, R4, R21, RZ ;  /* 0x0000001504157210 */ /* 0x000fe20007f1e0ff */
[----:B------:R-:W-:Y:S04]  /*1340*/  BSSY.RECONVERGENT B1, `(.L_x_37) ;  /* 0x0000017000017945 */ /* 0x000fe80003800200 */
[----:B------:R-:W-:Y:S01]  /*1350*/  IMAD.X R23, RZ, RZ, R20, P0 ;  /* 0x000000ffff177224 */ /* 0x000fe200000e0614 */
[----:B------:R-:W-:Y:S01]  /*1360*/  ISETP.GE.U32.AND P0, PT, R21, R14, PT ;  /* 0x0000000e1500720c */ /* 0x000fe20003f06070 */
[----:B------:R-:W-:-:S03]  /*1370*/  IMAD.MOV.U32 R20, RZ, RZ, RZ ;  /* 0x000000ffff147224 */ /* 0x000fc600078e00ff */
[----:B------:R-:W-:-:S13]  /*1380*/  ISETP.GE.U32.AND.EX P0, PT, R23, R15, PT, P0 ;  /* 0x0000000f1700720c */ /* 0x000fda0003f06100 */
[----:B------:R-:W-:Y:S05]  /*1390*/  @P0 BRA `(.L_x_38) ;  /* 0x0000000000440947 */ /* 0x000fea0003800000 */
[----:B------:R-:W-:Y:S01]  /*13a0*/  ISETP.GE.U32.AND P1, PT, R21, R5, PT ;  /* 0x000000051500720c */ /* 0x000fe20003f26070 */
[----:B------:R-:W-:Y:S01]  /*13b0*/  BSSY.RECONVERGENT B2, `(.L_x_39) ;  /* 0x000000e000027945 */ /* 0x000fe20003800200 */
[----:B------:R-:W-:Y:S02]  /*13c0*/  IMAD.MOV.U32 R20, RZ, RZ, R8 ;  /* 0x000000ffff147224 */ /* 0x000fe400078e0008 */
[----:B------:R-:W-:-:S13]  /*13d0*/  ISETP.GE.U32.AND.EX P1, PT, R23, R6, PT, P1 ;  /* 0x000000061700720c */ /* 0x000fda0003f26110 */
[----:B------:R-:W-:Y:S05]  /*13e0*/  @P1 BRA `(.L_x_40) ;  /* 0x0000000000281947 */ /* 0x000fea0003800000 */
[----:B------:R-:W1:Y:S02]  /*13f0*/  LDC R2, c[0x0][R0+0x380] ;  /* 0x0000e00000027b82 */ /* 0x000e640000000800 */
[--C-:B-1----:R-:W-:Y:S01]  /*1400*/  SHF.R.S32.HI R17, RZ, 0x1f, R2.reuse ;  /* 0x0000001fff117819 */ /* 0x102fe20000011402 */
[----:B------:R-:W-:-:S04]  /*1410*/  IMAD.MOV.U32 R16, RZ, RZ, R2 ;  /* 0x000000ffff107224 */ /* 0x000fc800078e0002 */
[----:B--2---:R-:W-:-:S04]  /*1420*/  IMAD R18, R17, R21, RZ ;  /* 0x0000001511127224 */ /* 0x004fc800078e02ff */
[C---:B------:R-:W-:Y:S02]  /*1430*/  IMAD R25, R2.reuse, R23, R18 ;  /* 0x0000001702197224 */ /* 0x040fe400078e0212 */
[----:B------:R-:W-:-:S04]  /*1440*/  IMAD.WIDE.U32 R18, R2, R21, R16 ;  /* 0x0000001502127225 */ /* 0x000fc800078e0010 */
[----:B------:R-:W-:Y:S01]  /*1450*/  IMAD.IADD R17, R19, 0x1, R25 ;  /* 0x0000000113117824 */ /* 0x000fe200078e0219 */
[----:B------:R-:W-:-:S04]  /*1460*/  LEA R16, P1, R18, R10, 0x2 ;  /* 0x0000000a12107211 */ /* 0x000fc800078210ff */
[----:B------:R-:W-:-:S05]  /*1470*/  LEA.HI.X R17, R18, R11, R17, 0x2, P1 ;  /* 0x0000000b12117211 */ /* 0x000fca00008f1411 */
[----:B------:R1:W5:Y:S04]  /*1480*/  LDG.E R20, desc[UR6][R16.64] ;  /* 0x0000000610147981 */ /* 0x000368000c1e1900 */
.L_x_40:
[----:B------:R-:W-:Y:S05]  /*1490*/  BSYNC.RECONVERGENT B2 ;  /* 0x0000000000027941 */ /* 0x000fea0003800200 */
.L_x_39:
[----:B-----5:R-:W-:-:S07]  /*14a0*/  FMNMX R9, R20, R9, !PT ;  /* 0x0000000914097209 */ /* 0x020fce0007800000 */
.L_x_38:
[----:B------:R-:W-:Y:S05]  /*14b0*/  BSYNC.RECONVERGENT B1 ;  /* 0x0000000000017941 */ /* 0x000fea0003800200 */
.L_x_37:
[----:B------:R-:W-:Y:S01]  /*14c0*/  BAR.SYNC.DEFER_BLOCKING 0x0 ;  /* 0x0000000000007b1d */ /* 0x000fe20000010000 */
[----:B------:R-:W-:-:S04]  /*14d0*/  ISETP.NE.U32.AND P1, PT, R22, 0x1, PT ;  /* 0x000000011600780c */ /* 0x000fc80003f25070 */
[----:B------:R-:W-:Y:S01]  /*14e0*/  ISETP.NE.AND.EX P1, PT, RZ, RZ, PT, P1 ;  /* 0x000000ffff00720c */ /* 0x000fe20003f25310 */
[----:B------:R-:W-:Y:S04]  /*14f0*/  BSSY.RECONVERGENT B1, `(.L_x_41) ;  /* 0x000000e000017945 */ /* 0x000fe80003800200 */
[----:B------:R-:W-:Y:S08]  /*1500*/  @P0 BRA `(.L_x_42) ;  /* 0x0000000000300947 */ /* 0x000ff00003800000 */
[----:B------:R-:W2:Y:S01]  /*1510*/  LDC R2, c[0x0][R0+0x380] ;  /* 0x0000e00000027b82 */ /* 0x000ea20000000800 */
[----:B------:R-:W-:-:S04]  /*1520*/  ISETP.NE.U32.AND P0, PT, R21, RZ, PT ;  /* 0x000000ff1500720c */ /* 0x000fc80003f05070 */
[C---:B------:R-:W-:Y:S02]  /*1530*/  ISETP.NE.AND.EX P0, PT, R23.reuse, RZ, PT, P0 ;  /* 0x000000ff1700720c */ /* 0x040fe40003f05300 */
[----:B--2---:R-:W-:Y:S01]  /*1540*/  SHF.R.S32.HI R19, RZ, 0x1f, R2 ;  /* 0x0000001fff137819 */ /* 0x004fe20000011402 */
[-C--:B------:R-:W-:Y:S02]  /*1550*/  IMAD R18, R23, R2.reuse, RZ ;  /* 0x0000000217127224 */ /* 0x080fe400078e02ff */
[----:B-1----:R-:W-:-:S04]  /*1560*/  IMAD.WIDE.U32 R16, R21, R2, RZ ;  /* 0x0000000215107225 */ /* 0x002fc800078e00ff */
[----:B------:R-:W-:Y:S01]  /*1570*/  IMAD R19, R19, R21, R18 ;  /* 0x0000001513137224 */ /* 0x000fe200078e0212 */
[----:B------:R-:W-:-:S03]  /*1580*/  LEA R18, P2, R16, R10, 0x2 ;  /* 0x0000000a10127211 */ /* 0x000fc600078410ff */
[----:B------:R-:W-:-:S05]  /*1590*/  IMAD.IADD R17, R17, 0x1, R19 ;  /* 0x0000000111117824 */ /* 0x000fca00078e0213 */
[----:B------:R-:W-:Y:S02]  /*15a0*/  LEA.HI.X R19, R16, R11, R17, 0x2, P2 ;  /* 0x0000000b10137211 */ /* 0x000fe400010f1411 */
[----:B------:R-:W-:-:S05]  /*15b0*/  FSEL R17, R20, RZ, P0 ;  /* 0x000000ff14117208 */ /* 0x000fca0000000000 */
[----:B------:R3:W-:Y:S02]  /*15c0*/  STG.E desc[UR6][R18.64], R17 ;  /* 0x0000001112007986 */ /* 0x0007e4000c101906 */
.L_x_42:
[----:B------:R-:W-:Y:S05]  /*15d0*/  BSYNC.RECONVERGENT B1 ;  /* 0x0000000000017941 */ /* 0x000fea0003800200 */
.L_x_41:
[----:B------:R-:W-:Y:S05]  /*15e0*/  @!P1 BRA `(.L_x_10) ;  /* 0x00000004003c9947 */ /* 0x000fea0003800000 */
[----:B------:R-:W-:Y:S01]  /*15f0*/  IADD3 R25, P1, PT, R21, 0x100, RZ ;  /* 0x0000010015197810 */ /* 0x000fe20007f3e0ff */
        /* <DEDUP_REMOVED lines=11> */
[----:B------:R-:W4:Y:S01]  /*16b0*/  LDC R2, c[0x0][R0+0x380] ;  /* 0x0000e00000027b82 */ /* 0x000f220000000800 */
[----:B-1-3--:R-:W-:-:S05]  /*16c0*/  IADD3 R17, P1, PT, R21, 0x101, RZ ;  /* 0x0000010115117810 */ /* 0x00afca0007f3e0ff */
[----:B--2---:R-:W-:Y:S01]  /*16d0*/  IMAD.X R19, RZ, RZ, R23, P1 ;  /* 0x000000ffff137224 */ /* 0x004fe200008e0617 */
[----:B----4-:R-:W-:-:S03]  /*16e0*/  SHF.R.S32.HI R18, RZ, 0x1f, R2 ;  /* 0x0000001fff127819 */ /* 0x010fc60000011402 */
[----:B------:R-:W-:-:S04]  /*16f0*/  IMAD R16, R19, R2, RZ ;  /* 0x0000000213107224 */ /* 0x000fc800078e02ff */
[----:B------:R-:W-:Y:S02]  /*1700*/  IMAD R19, R18, R17, R16 ;  /* 0x0000001112137224 */ /* 0x000fe400078e0210 */
[----:B------:R-:W-:-:S04]  /*1710*/  IMAD.WIDE.U32 R16, R17, R2, RZ ;  /* 0x0000000211107225 */ /* 0x000fc800078e00ff */
[----:B------:R-:W-:Y:S01]  /*1720*/  IMAD.IADD R17, R17, 0x1, R19 ;  /* 0x0000000111117824 */ /* 0x000fe200078e0213 */
[----:B------:R-:W-:-:S04]  /*1730*/  LEA R18, P1, R16, R10, 0x2 ;  /* 0x0000000a10127211 */ /* 0x000fc800078210ff */
[----:B------:R-:W-:-:S05]  /*1740*/  LEA.HI.X R19, R16, R11, R17, 0x2, P1 ;  /* 0x0000000b10137211 */ /* 0x000fca00008f1411 */
[----:B------:R4:W5:Y:S04]  /*1750*/  LDG.E R20, desc[UR6][R18.64] ;  /* 0x0000000612147981 */ /* 0x000968000c1e1900 */
.L_x_46:
[----:B------:R-:W-:Y:S05]  /*1760*/  BSYNC.RECONVERGENT B2 ;  /* 0x0000000000027941 */ /* 0x000fea0003800200 */
.L_x_45:
[----:B-----5:R-:W-:-:S07]  /*1770*/  FMNMX R9, R20, R9, !PT ;  /* 0x0000000914097209 */ /* 0x020fce0007800000 */
.L_x_44:
[----:B------:R-:W-:Y:S05]  /*1780*/  BSYNC.RECONVERGENT B1 ;  /* 0x0000000000017941 */ /* 0x000fea0003800200 */
.L_x_43:
[----:B------:R-:W-:Y:S01]  /*1790*/  BAR.SYNC.DEFER_BLOCKING 0x0 ;  /* 0x0000000000007b1d */ /* 0x000fe20000010000 */
[----:B------:R-:W-:-:S04]  /*17a0*/  ISETP.NE.U32.AND P1, PT, R22, 0x2, PT ;  /* 0x000000021600780c */ /* 0x000fc80003f25070 */
[----:B------:R-:W-:Y:S01]  /*17b0*/  ISETP.NE.AND.EX P1, PT, RZ, RZ, PT, P1 ;  /* 0x000000ffff00720c */ /* 0x000fe20003f25310 */
[----:B------:R-:W-:Y:S04]  /*17c0*/  BSSY.RECONVERGENT B1, `(.L_x_47) ;  /* 0x000000b000017945 */ /* 0x000fe80003800200 */
[----:B------:R-:W-:Y:S08]  /*17d0*/  @P0 BRA `(.L_x_48) ;  /* 0x0000000000240947 */ /* 0x000ff00003800000 */
[----:B------:R-:W1:Y:S02]  /*17e0*/  LDC R2, c[0x0][R0+0x380] ;  /* 0x0000e00000027b82 */ /* 0x000e640000000800 */
[----:B-1-3--:R-:W-:Y:S01]  /*17f0*/  SHF.R.S32.HI R17, RZ, 0x1f, R2 ;  /* 0x0000001fff117819 */ /* 0x00afe20000011402 */
[-C--:B------:R-:W-:Y:S02]  /*1800*/  IMAD R16, R27, R2.reuse, RZ ;  /* 0x000000021b107224 */ /* 0x080fe400078e02ff */
[----:B--2-4-:R-:W-:-:S04]  /*1810*/  IMAD.WIDE.U32 R18, R25, R2, RZ ;  /* 0x0000000219127225 */ /* 0x014fc800078e00ff */
[----:B------:R-:W-:Y:S01]  /*1820*/  IMAD R17, R17, R25, R16 ;  /* 0x0000001911117224 */ /* 0x000fe200078e0210 */
[----:B------:R-:W-:-:S03]  /*1830*/  LEA R16, P0, R18, R10, 0x2 ;  /* 0x0000000a12107211 */ /* 0x000fc600078010ff */
[----:B------:R-:W-:-:S05]  /*1840*/  IMAD.IADD R17, R19, 0x1, R17 ;  /* 0x0000000113117824 */ /* 0x000fca00078e0211 */
[----:B------:R-:W-:-:S05]  /*1850*/  LEA.HI.X R17, R18, R11, R17, 0x2, P0 ;  /* 0x0000000b12117211 */ /* 0x000fca00000f1411 */
[----:B------:R1:W-:Y:S02]  /*1860*/  STG.E desc[UR6][R16.64], R20 ;  /* 0x0000001410007986 */ /* 0x0003e4000c101906 */
.L_x_48:
[----:B------:R-:W-:Y:S05]  /*1870*/  BSYNC.RECONVERGENT B1 ;  /* 0x0000000000017941 */ /* 0x000fea0003800200 */
.L_x_47:
[----:B------:R-:W-:Y:S05]  /*1880*/  @!P1 BRA `(.L_x_10) ;  /* 0x0000000000949947 */ /* 0x000fea0003800000 */
[----:B--234-:R-:W-:Y:S01]  /*1890*/  IADD3 R19, P1, PT, R21, 0x200, RZ ;  /* 0x0000020015137810 */ /* 0x01cfe20007f3e0ff */
[----:B------:R-:W-:Y:S01]  /*18a0*/  BSSY.RECONVERGENT B1, `(.L_x_49) ;  /* 0x0000018000017945 */ /* 0x000fe20003800200 */
[----:B-1----:R-:W-:Y:S02]  /*18b0*/  IMAD.MOV.U32 R16, RZ, RZ, RZ ;  /* 0x000000ffff107224 */ /* 0x002fe400078e00ff */
        /* <DEDUP_REMOVED lines=11> */
[----:B------:R-:W-:Y:S01]  /*1970*/  IMAD.X R23, RZ, RZ, R23, P1 ;  /* 0x000000ffff177224 */ /* 0x000fe200008e0617 */
[----:B-1----:R-:W-:-:S03]  /*1980*/  SHF.R.S32.HI R17, RZ, 0x1f, R2 ;  /* 0x0000001fff117819 */ /* 0x002fc60000011402 */
[-C--:B------:R-:W-:Y:S02]  /*1990*/  IMAD R16, R23, R2.reuse, RZ ;  /* 0x0000000217107224 */ /* 0x080fe400078e02ff */
[----:B------:R-:W-:-:S04]  /*19a0*/  IMAD.WIDE.U32 R14, R21, R2, RZ ;  /* 0x00000002150e7225 */ /* 0x000fc800078e00ff */
[----:B------:R-:W-:Y:S01]  /*19b0*/  IMAD R21, R17, R21, R16 ;  /* 0x0000001511157224 */ /* 0x000fe200078e0210 */
[----:B------:R-:W-:-:S03]  /*19c0*/  LEA R16, P1, R14, R10, 0x2 ;  /* 0x0000000a0e107211 */ /* 0x000fc600078210ff */
[----:B------:R-:W-:-:S05]  /*19d0*/  IMAD.IADD R15, R15, 0x1, R21 ;  /* 0x000000010f0f7824 */ /* 0x000fca00078e0215 */
[----:B------:R-:W-:-:S05]  /*19e0*/  LEA.HI.X R17, R14, R11, R15, 0x2, P1 ;  /* 0x0000000b0e117211 */ /* 0x000fca00008f140f */
[----:B------:R1:W5:Y:S02]  /*19f0*/  LDG.E R16, desc[UR6][R16.64] ;  /* 0x0000000610107981 */ /* 0x000364000c1e1900 */
.L_x_52:
[----:B------:R-:W-:Y:S05]  /*1a00*/  BSYNC.RECONVERGENT B2 ;  /* 0x0000000000027941 */ /* 0x000fea0003800200 */
.L_x_51:
[----:B-----5:R-:W-:-:S07]  /*1a10*/  FMNMX R9, R16, R9, !PT ;  /* 0x0000000910097209 */ /* 0x020fce0007800000 */
.L_x_50:
[----:B------:R-:W-:Y:S05]  /*1a20*/  BSYNC.RECONVERGENT B1 ;  /* 0x0000000000017941 */ /* 0x000fea0003800200 */
.L_x_49:
[----:B------:R-:W-:Y:S06]  /*1a30*/  BAR.SYNC.DEFER_BLOCKING 0x0 ;  /* 0x0000000000007b1d */ /* 0x000fec0000010000 */
[----:B------:R-:W-:Y:S05]  /*1a40*/  @P0 BRA `(.L_x_10) ;  /* 0x0000000000240947 */ /* 0x000fea0003800000 */
[----:B------:R-:W1:Y:S02]  /*1a50*/  LDC R2, c[0x0][R0+0x380] ;  /* 0x0000e00000027b82 */ /* 0x000e640000000800 */
[----:B-1----:R-:W-:Y:S01]  /*1a60*/  SHF.R.S32.HI R17, RZ, 0x1f, R2 ;  /* 0x0000001fff117819 */ /* 0x002fe20000011402 */
[-C--:B------:R-:W-:Y:S02]  /*1a70*/  IMAD R18, R25, R2.reuse, RZ ;  /* 0x0000000219127224 */ /* 0x080fe400078e02ff */
[----:B------:R-:W-:-:S04]  /*1a80*/  IMAD.WIDE.U32 R14, R19, R2, RZ ;  /* 0x00000002130e7225 */ /* 0x000fc800078e00ff */
[----:B------:R-:W-:Y:S01]  /*1a90*/  IMAD R19, R17, R19, R18 ;  /* 0x0000001311137224 */ /* 0x000fe200078e0212 */
[----:B0-----:R-:W-:-:S03]  /*1aa0*/  LEA R10, P0, R14, R10, 0x2 ;  /* 0x0000000a0e0a7211 */ /* 0x001fc600078010ff */
[----:B------:R-:W-:-:S05]  /*1ab0*/  IMAD.IADD R15, R15, 0x1, R19 ;  /* 0x000000010f0f7824 */ /* 0x000fca00078e0213 */
[----:B------:R-:W-:-:S05]  /*1ac0*/  LEA.HI.X R11, R14, R11, R15, 0x2, P0 ;  /* 0x0000000b0e0b7211 */ /* 0x000fca00000f140f */
[----:B------:R0:W-:Y:S02]  /*1ad0*/  STG.E desc[UR6][R10.64], R16 ;  /* 0x000000100a007986 */ /* 0x0001e4000c101906 */
.L_x_10:
[----:B------:R-:W-:Y:S05]  /*1ae0*/  BSYNC.RECONVERGENT B0 ;  /* 0x0000000000007941 */ /* 0x000fea0003800200 */
.L_x_9:
[----:B------:R-:W5:Y:S02]  /*1af0*/  LDCU UR4, c[0x0][0x8370] ;  /* 0x00106e00ff0477ac */ /* 0x000f640008000800 */
[----:B-----5:R-:W-:-:S09]  /*1b00*/  UISETP.NE.AND UP0, UPT, UR4, 0x1, UPT ;  /* 0x000000010400788c */ /* 0x020fd2000bf05270 */
[----:B------:R-:W-:Y:S05]  /*1b10*/  BRA.U !UP0, `(.L_x_53) ;  /* 0x0000000108f87547 */ /* 0x000fea000b800000 */
[----:B------:R-:W-:-:S09]  /*1b20*/  UISETP.NE.AND UP0, UPT, UR4, 0x2, UPT ;  /* 0x000000020400788c */ /* 0x000fd2000bf05270 */
[----:B------:R-:W-:Y:S05]  /*1b30*/  BRA.U UP0, `(.L_x_54) ;  /* 0x0000000100ec7547 */ /* 0x000fea000b800000 */
[----:B------:R-:W5:Y:S01]  /*1b40*/  S2UR UR5, SR_CgaCtaId ;  /* 0x00000000000579c3 */ /* 0x000f620000008800 */
[----:B------:R-:W-:Y:S01]  /*1b50*/  UMOV UR4, 0x400 ;  /* 0x0000040000047882 */ /* 0x000fe20000000000 */
[C---:B------:R-:W-:Y:S02]  /*1b60*/  ISETP.GT.U32.AND P0, PT, R4.reuse, 0x7f, PT ;  /* 0x0000007f0400780c */ /* 0x040fe40003f04070 */
[C---:B------:R-:W-:Y:S02]  /*1b70*/  ISETP.GT.U32.AND P1, PT, R4.reuse, 0x3f, PT ;  /* 0x0000003f0400780c */ /* 0x040fe40003f24070 */
[----:B------:R-:W-:Y:S01]  /*1b80*/  ISETP.GT.U32.AND P2, PT, R4, 0x7, PT ;  /* 0x000000070400780c */ /* 0x000fe20003f44070 */
[----:B-----5:R-:W-:-:S06]  /*1b90*/  ULEA UR4, UR5, UR4, 0x18 ;  /* 0x0000000405047291 */ /* 0x020fcc000f8ec0ff */
[----:B0-----:R-:W-:-:S05]  /*1ba0*/  LEA R10, R4, UR4, 0x2 ;  /* 0x00000004040a7c11 */ /* 0x001fca000f8e10ff */
[----:B------:R-:W-:Y:S01]  /*1bb0*/  STS [R10], R9 ;  /* 0x000000090a007388 */ /* 0x000fe20000000800 */
[----:B------:R-:W-:Y:S06]  /*1bc0*/  BAR.SYNC.DEFER_BLOCKING 0x0 ;  /* 0x0000000000007b1d */ /* 0x000fec0000010000 */
[----:B------:R-:W-:Y:S04]  /*1bd0*/  @!P0 LDS R8, [R10] ;  /* 0x000000000a088984 */ /* 0x000fe80000000800 */
[----:B------:R-:W0:Y:S02]  /*1be0*/  @!P0 LDS R11, [R10+0x200] ;  /* 0x000200000a0b8984 */ /* 0x000e240000000800 */
[----:B0-----:R-:W-:-:S05]  /*1bf0*/  @!P0 FMNMX R11, R8, R11, !PT ;  /* 0x0000000b080b8209 */ /* 0x001fca0007800000 */
[----:B------:R-:W-:Y:S01]  /*1c00*/  @!P0 STS [R10], R11 ;  /* 0x0000000b0a008388 */ /* 0x000fe20000000800 */
[----:B------:R-:W-:Y:S01]  /*1c10*/  BAR.SYNC.DEFER_BLOCKING 0x0 ;  /* 0x0000000000007b1d */ /* 0x000fe20000010000 */
[----:B------:R-:W-:-:S05]  /*1c20*/  ISETP.GT.U32.AND P0, PT, R4, 0x1f, PT ;  /* 0x0000001f0400780c */ /* 0x000fca0003f04070 */
        /* <DEDUP_REMOVED lines=21> */
[----:B------:R0:W-:Y:S01]  /*1d80*/  @!P2 STS [R10], R15 ;  /* 0x0000000f0a00a388 */ /* 0x0001e20000000800 */
[----:B------:R-:W-:Y:S01]  /*1d90*/  BAR.SYNC.DEFER_BLOCKING 0x0 ;  /* 0x0000000000007b1d */ /* 0x000fe20000010000 */
[----:B------:R-:W-:-:S13]  /*1da0*/  ISETP.NE.AND P2, PT, R4, RZ, PT ;  /* 0x000000ff0400720c */ /* 0x000fda0003f45270 */
[----:B0-----:R-:W0:Y:S01]  /*1db0*/  @!P2 S2R R15, SR_CgaCtaId ;  /* 0x00000000000fa919 */ /* 0x001e220000008800 */
[----:B------:R-:W-:Y:S01]  /*1dc0*/  @!P2 MOV R14, 0x400 ;  /* 0x00000400000ea802 */ /* 0x000fe20000000f00 */
[----:B------:R-:W-:Y:S04]  /*1dd0*/  @!P0 LDS R8, [R10] ;  /* 0x000000000a088984 */ /* 0x000fe80000000800 */
[----:B------:R-:W5:Y:S01]  /*1de0*/  @!P0 LDS R9, [R10+0x10] ;  /* 0x000010000a098984 */ /* 0x000f620000000800 */
[----:B0-----:R-:W-:Y:S02]  /*1df0*/  @!P2 LEA R14, R15, R14, 0x18 ;  /* 0x0000000e0f0ea211 */ /* 0x001fe400078ec0ff */
[----:B-----5:R-:W-:-:S05]  /*1e00*/  @!P0 FMNMX R9, R8, R9, !PT ;  /* 0x0000000908098209 */ /* 0x020fca0007800000 */
[----:B------:R-:W-:Y:S01]  /*1e10*/  @!P0 STS [R10], R9 ;  /* 0x000000090a008388 */ /* 0x000fe20000000800 */
[----:B------:R-:W-:Y:S06]  /*1e20*/  BAR.SYNC.DEFER_BLOCKING 0x0 ;  /* 0x0000000000007b1d */ /* 0x000fec0000010000 */
[----:B------:R-:W-:Y:S04]  /*1e30*/  @!P1 LDS R8, [R10] ;  /* 0x000000000a089984 */ /* 0x000fe80000000800 */
[----:B------:R-:W0:Y:S02]  /*1e40*/  @!P1 LDS R11, [R10+0x8] ;  /* 0x000008000a0b9984 */ /* 0x000e240000000800 */
[----:B0-----:R-:W-:-:S05]  /*1e50*/  @!P1 FMNMX R11, R8, R11, !PT ;  /* 0x0000000b080b9209 */ /* 0x001fca0007800000 */
[----:B------:R-:W-:Y:S01]  /*1e60*/  @!P1 STS [R10], R11 ;  /* 0x0000000b0a009388 */ /* 0x000fe20000000800 */
[----:B------:R-:W-:Y:S06]  /*1e70*/  BAR.SYNC.DEFER_BLOCKING 0x0 ;  /* 0x0000000000007b1d */ /* 0x000fec0000010000 */
[----:B------:R-:W-:Y:S04]  /*1e80*/  @!P2 LDS R15, [R14+0x4] ;  /* 0x000004000e0fa984 */ /* 0x000fe80000000800 */
[----:B------:R-:W0:Y:S02]  /*1e90*/  @!P2 LDS R8, [R10] ;  /* 0x000000000a08a984 */ /* 0x000e240000000800 */
[----:B0-----:R-:W-:-:S05]  /*1ea0*/  @!P2 FMNMX R15, R8, R15, !PT ;  /* 0x0000000f080fa209 */ /* 0x001fca0007800000 */
[----:B------:R0:W-:Y:S01]  /*1eb0*/  @!P2 STS [R10], R15 ;  /* 0x0000000f0a00a388 */ /* 0x0001e20000000800 */
[----:B------:R-:W-:Y:S06]  /*1ec0*/  BAR.SYNC.DEFER_BLOCKING 0x0 ;  /* 0x0000000000007b1d */ /* 0x000fec0000010000 */
[----:B------:R0:W0:Y:S01]  /*1ed0*/  LDS R8, [R10] ;  /* 0x000000000a087984 */ /* 0x0000220000000800 */
[----:B------:R-:W-:Y:S05]  /*1ee0*/  BRA `(.L_x_53) ;  /* 0x0000000000047947 */ /* 0x000fea0003800000 */
.L_x_54:
[----:B------:R-:W-:-:S07]  /*1ef0*/  IMAD.MOV.U32 R8, RZ, RZ, RZ ;  /* 0x000000ffff087224 */ /* 0x000fce00078e00ff */
.L_x_53:
[----:B------:R-:W-:Y:S01]  /*1f00*/  ISETP.NE.AND P0, PT, R4, RZ, PT ;  /* 0x000000ff0400720c */ /* 0x000fe20003f05270 */
[----:B------:R-:W-:-:S12]  /*1f10*/  BSSY.RECONVERGENT B0, `(.L_x_55) ;  /* 0x0000020000007945 */ /* 0x000fd80003800200 */
[----:B------:R-:W-:Y:S05]  /*1f20*/  @P0 BRA `(.L_x_56) ;  /* 0x0000000000780947 */ /* 0x000fea0003800000 */
[C---:B0-----:R-:W-:Y:S01]  /*1f30*/  FSETP.GT.AND P0, PT, R8.reuse, RZ, PT ;  /* 0x000000ff0800720b */ /* 0x041fe20003f04000 */
[----:B------:R-:W-:Y:S03]  /*1f40*/  BSSY.RECONVERGENT B1, `(.L_x_57) ;  /* 0x0000017000017945 */ /* 0x000fe60003800200 */
[----:B------:R-:W-:-:S13]  /*1f50*/  FSETP.EQU.OR P0, PT, |R8|, +INF , !P0 ;  /* 0x7f8000000800780b */ /* 0x000fda000470a600 */
[----:B------:R-:W-:Y:S05]  /*1f60*/  @P0 BRA `(.L_x_58) ;  /* 0x0000000000440947 */ /* 0x000fea0003800000 */
[----:B------:R-:W0:Y:S01]  /*1f70*/  LDCU UR4, c[0x0][0x8374] ;  /* 0x00106e80ff0477ac */ /* 0x000e220008000800 */
[----:B------:R-:W5:Y:S01]  /*1f80*/  MUFU.RCP R9, R8 ;  /* 0x0000000800097308 */ /* 0x000f620000001000 */
[----:B------:R-:W-:Y:S01]  /*1f90*/  BSSY.RECONVERGENT B2, `(.L_x_59) ;  /* 0x000000c000027945 */ /* 0x000fe20003800200 */
[----:B0-----:R-:W-:Y:S02]  /*1fa0*/  IMAD.U32 R15, RZ, RZ, UR4 ;  /* 0x00000004ff0f7e24 */ /* 0x001fe4000f8e00ff */
[----:B-----5:R-:W-:-:S04]  /*1fb0*/  FFMA R10, R9, -R8, 1 ;  /* 0x3f800000090a7423 */ /* 0x020fc80000000808 */
[----:B------:R-:W0:Y:S01]  /*1fc0*/  FCHK P0, R15, R8 ;  /* 0x000000080f007302 */ /* 0x000e220000000000 */
[----:B------:R-:W-:-:S04]  /*1fd0*/  FFMA R9, R9, R10, R9 ;  /* 0x0000000a09097223 */ /* 0x000fc80000000009 */
[----:B------:R-:W-:-:S04]  /*1fe0*/  FFMA R10, R9, UR4, RZ ;  /* 0x00000004090a7c23 */ /* 0x000fc800080000ff */
[----:B------:R-:W-:-:S04]  /*1ff0*/  FFMA R11, R10, -R8, UR4 ;  /* 0x000000040a0b7e23 */ /* 0x000fc80008000808 */
[----:B------:R-:W-:Y:S01]  /*2000*/  FFMA R9, R9, R11, R10 ;  /* 0x0000000b09097223 */ /* 0x000fe2000000000a */
[----:B0-----:R-:W-:Y:S06]  /*2010*/  @!P0 BRA `(.L_x_60) ;  /* 0x00000000000c8947 */ /* 0x001fec0003800000 */
[----:B------:R-:W-:-:S07]  /*2020*/  MOV R10, 0x2040 ;  /* 0x00002040000a7802 */ /* 0x000fce0000000f00 */
[----:B-1234-:R-:W-:Y:S05]  /*2030*/  CALL.REL.NOINC `($__internal_0_$__cuda_sm3x_div_rn_noftz_f32_slowpath) ;  /* 0x0000000000487944 */ /* 0x01efea0003c00000 */
[----:B------:R-:W-:-:S07]  /*2040*/  IMAD.MOV.U32 R9, RZ, RZ, R8 ;  /* 0x000000ffff097224 */ /* 0x000fce00078e0008 */
.L_x_60:
[----:B------:R-:W-:Y:S05]  /*2050*/  BSYNC.RECONVERGENT B2 ;  /* 0x0000000000027941 */ /* 0x000fea0003800200 */
.L_x_59:
[----:B------:R-:W-:Y:S01]  /*2060*/  IMAD.MOV.U32 R10, RZ, RZ, R9 ;  /* 0x000000ffff0a7224 */ /* 0x000fe200078e0009 */
[----:B------:R-:W-:Y:S06]  /*2070*/  BRA `(.L_x_61) ;  /* 0x00000000000c7947 */ /* 0x000fec0003800000 */
.L_x_58:
[----:B------:R-:W0:Y:S02]  /*2080*/  LDC.64 R8, c[0x0][R0+0x390] ;  /* 0x0000e40000087b82 */ /* 0x000e240000000a00 */
[----:B0-----:R-:W-:-:S05]  /*2090*/  IMAD.WIDE.U32 R8, R7, 0x4, R8 ;  /* 0x0000000407087825 */ /* 0x001fca00078e0008 */
[----:B------:R0:W5:Y:S02]  /*20a0*/  LDG.E R10, desc[UR6][R8.64] ;  /* 0x00000006080a7981 */ /* 0x000164000c1e1900 */
.L_x_61:
[----:B------:R-:W-:Y:S05]  /*20b0*/  BSYNC.RECONVERGENT B1 ;  /* 0x0000000000017941 */ /* 0x000fea0003800200 */
.L_x_57:
[----:B0-----:R-:W0:Y:S01]  /*20c0*/  LDC.64 R8, c[0x0][R0+0x390] ;  /* 0x0000e40000087b82 */ /* 0x001e220000000a00 */
[----:B-----5:R-:W-:-:S04]  /*20d0*/  FSETP.NEU.AND P0, PT, |R10|, +INF , PT ;  /* 0x7f8000000a00780b */ /* 0x020fc80003f0d200 */
[----:B------:R-:W-:Y:S01]  /*20e0*/  FSEL R11, R10, 3.40282346638528859812e+38, P0 ;  /* 0x7f7fffff0a0b7808 */ /* 0x000fe20000000000 */
[----:B0-----:R-:W-:-:S05]  /*20f0*/  IMAD.WIDE.U32 R8, R7, 0x4, R8 ;  /* 0x0000000407087825 */ /* 0x001fca00078e0008 */
[----:B------:R0:W-:Y:S03]  /*2100*/  STG.E desc[UR6][R8.64], R11 ;  /* 0x0000000b08007986 */ /* 0x0001e6000c101906 */
.L_x_56:
[----:B------:R-:W-:Y:S05]  /*2110*/  BSYNC.RECONVERGENT B0 ;  /* 0x0000000000007941 */ /* 0x000fea0003800200 */
.L_x_55:
[----:B------:R-:W-:-:S05]  /*2120*/  VIADD R7, R7, 0x1 ;  /* 0x0000000107077836 */ /* 0x000fca0000000000 */
[----:B------:R-:W-:-:S13]  /*2130*/  ISETP.NE.AND P0, PT, R7, R2, PT ;  /* 0x000000020700720c */ /* 0x000fda0003f05270 */
[----:B------:R-:W-:Y:S05]  /*2140*/  @P0 BRA `(.L_x_62) ;  /* 0xffffffe400280947 */ /* 0x000fea000383ffff */
[----:B------:R-:W-:Y:S05]  /*2150*/  EXIT ;  /* 0x000000000000794d */ /* 0x000fea0003800000 */
        .weak           $__internal_0_$__cuda_sm3x_div_rn_noftz_f32_slowpath
        .type           $__internal_0_$__cuda_sm3x_div_rn_noftz_f32_slowpath,@function
        .size           $__internal_0_$__cuda_sm3x_div_rn_noftz_f32_slowpath,(.L_x_118 - $__internal_0_$__cuda_sm3x_div_rn_noftz_f32_slowpath)
$__internal_0_$__cuda_sm3x_div_rn_noftz_f32_slowpath:
[----:B------:R-:W0:Y:S01]  /*2160*/  LDC R9, c[0x0][-0x7c8c] ;  /* 0x0020dd00ff097b82 */ /* 0x000e220000000800 */
[----:B------:R-:W-:Y:S01]  /*2170*/  SHF.R.U32.HI R14, RZ, 0x17, R8 ;  /* 0x00000017ff0e7819 */ /* 0x000fe20000011608 */
[----:B------:R-:W1:Y:S01]  /*2180*/  LDCU UR4, c[0x0][0x8374] ;  /* 0x00106e80ff0477ac */ /* 0x000e620008000800 */
[----:B------:R-:W-:Y:S02]  /*2190*/  BSSY.RECONVERGENT B3, `(.L_x_63) ;  /* 0x0000063000037945 */ /* 0x000fe40003800200 */
[----:B------:R-:W-:-:S05]  /*21a0*/  LOP3.LUT R14, R14, 0xff, RZ, 0xc0, !PT ;  /* 0x000000ff0e0e7812 */ /* 0x000fca00078ec0ff */
[----:B------:R-:W-:-:S05]  /*21b0*/  VIADD R18, R14, 0xffffffff ;  /* 0xffffffff0e127836 */ /* 0x000fca0000000000 */
[----:B------:R-:W-:Y:S01]  /*21c0*/  ISETP.GT.U32.AND P0, PT, R18, 0xfd, PT ;  /* 0x000000fd1200780c */ /* 0x000fe20003f04070 */
[----:B-1----:R-:W-:Y:S01]  /*21d0*/  IMAD.U32 R16, RZ, RZ, UR4 ;  /* 0x00000004ff107e24 */ /* 0x002fe2000f8e00ff */
[----:B0-----:R-:W-:-:S04]  /*21e0*/  SHF.R.U32.HI R11, RZ, 0x17, R9 ;  /* 0x00000017ff0b7819 */ /* 0x001fc80000011609 */
[----:B------:R-:W-:-:S05]  /*21f0*/  LOP3.LUT R15, R11, 0xff, RZ, 0xc0, !PT ;  /* 0x000000ff0b0f7812 */ /* 0x000fca00078ec0ff */
[----:B------:R-:W-:-:S05]  /*2200*/  VIADD R17, R15, 0xffffffff ;  /* 0xffffffff0f117836 */ /* 0x000fca0000000000 */
[----:B------:R-:W-:-:S13]  /*2210*/  ISETP.GT.U32.OR P0, PT, R17, 0xfd, P0 ;  /* 0x000000fd1100780c */ /* 0x000fda0000704470 */
[----:B------:R-:W-:Y:S01]  /*2220*/  @!P0 IMAD.MOV.U32 R11, RZ, RZ, RZ ;  /* 0x000000ffff0b8224 */ /* 0x000fe200078e00ff */
[----:B------:R-:W-:Y:S06]  /*2230*/  @!P0 BRA `(.L_x_64) ;  /* 0x00000000005c8947 */ /* 0x000fec0003800000 */
[----:B------:R-:W-:Y:S02]  /*2240*/  FSETP.GTU.FTZ.AND P0, PT, |R9|, +INF , PT ;  /* 0x7f8000000900780b */ /* 0x000fe40003f1c200 */
[----:B------:R-:W-:-:S04]  /*2250*/  FSETP.GTU.FTZ.AND P1, PT, |R8|, +INF , PT ;  /* 0x7f8000000800780b */ /* 0x000fc80003f3c200 */
[----:B------:R-:W-:-:S13]  /*2260*/  PLOP3.LUT P0, PT, P0, P1, PT, 0xf8, 0x8f ;  /* 0x00000000008f781c */ /* 0x000fda0000703f70 */
[----:B------:R-:W-:Y:S05]  /*2270*/  @P0 BRA `(.L_x_65) ;  /* 0x00000004004c0947 */ /* 0x000fea0003800000 */
[----:B------:R-:W-:-:S13]  /*2280*/  LOP3.LUT P0, RZ, R8, 0x7fffffff, R16, 0xc8, !PT ;  /* 0x7fffffff08ff7812 */ /* 0x000fda000780c810 */
[----:B------:R-:W-:Y:S05]  /*2290*/  @!P0 BRA `(.L_x_66) ;  /* 0x00000004003c8947 */ /* 0x000fea0003800000 */
[C---:B------:R-:W-:Y:S02]  /*22a0*/  FSETP.NEU.FTZ.AND P2, PT, |R9|.reuse, +INF , PT ;  /* 0x7f8000000900780b */ /* 0x040fe40003f5d200 */
[----:B------:R-:W-:Y:S02]  /*22b0*/  FSETP.NEU.FTZ.AND P1, PT, |R8|, +INF , PT ;  /* 0x7f8000000800780b */ /* 0x000fe40003f3d200 */
[----:B------:R-:W-:-:S11]  /*22c0*/  FSETP.NEU.FTZ.AND P0, PT, |R9|, +INF , PT ;  /* 0x7f8000000900780b */ /* 0x000fd60003f1d200 */
[----:B------:R-:W-:Y:S05]  /*22d0*/  @!P1 BRA !P2, `(.L_x_66) ;  /* 0x00000004002c9947 */ /* 0x000fea0005000000 */
[----:B------:R-:W-:-:S04]  /*22e0*/  LOP3.LUT P2, RZ, R16, 0x7fffffff, RZ, 0xc0, !PT ;  /* 0x7fffffff10ff7812 */ /* 0x000fc8000784c0ff */
[----:B------:R-:W-:-:S13]  /*22f0*/  PLOP3.LUT P1, PT, P1, P2, PT, 0x2f, 0xf2 ;  /* 0x0000000000f2781c */ /* 0x000fda0000f24577 */
[----:B------:R-:W-:Y:S05]  /*2300*/  @P1 BRA `(.L_x_67) ;  /* 0x0000000400181947 */ /* 0x000fea0003800000 */
[----:B------:R-:W-:-:S04]  /*2310*/  LOP3.LUT P1, RZ, R8, 0x7fffffff, RZ, 0xc0, !PT ;  /* 0x7fffffff08ff7812 */ /* 0x000fc8000782c0ff */
[----:B------:R-:W-:-:S13]  /*2320*/  PLOP3.LUT P0, PT, P0, P1, PT, 0x2f, 0xf2 ;  /* 0x0000000000f2781c */ /* 0x000fda0000702577 */
[----:B------:R-:W-:Y:S05]  /*2330*/  @P0 BRA `(.L_x_68) ;  /* 0x0000000400000947 */ /* 0x000fea0003800000 */
[----:B------:R-:W-:Y:S02]  /*2340*/  ISETP.GE.AND P0, PT, R17, RZ, PT ;  /* 0x000000ff1100720c */ /* 0x000fe40003f06270 */
[----:B------:R-:W-:-:S11]  /*2350*/  ISETP.GE.AND P1, PT, R18, RZ, PT ;  /* 0x000000ff1200720c */ /* 0x000fd60003f26270 */
[----:B------:R-:W-:Y:S02]  /*2360*/  @P0 IMAD.MOV.U32 R11, RZ, RZ, RZ ;  /* 0x000000ffff0b0224 */ /* 0x000fe400078e00ff */
[----:B------:R-:W-:Y:S01]  /*2370*/  @!P0 FFMA R16, R9, 1.84467440737095516160e+19, RZ ;  /* 0x5f80000009108823 */ /* 0x000fe200000000ff */
[----:B------:R-:W-:Y:S02]  /*2380*/  @!P0 IMAD.MOV.U32 R11, RZ, RZ, -0x40 ;  /* 0xffffffc0ff0b8424 */ /* 0x000fe400078e00ff */
[----:B------:R-:W-:Y:S02]  /*2390*/  @!P1 FFMA R8, R8, 1.84467440737095516160e+19, RZ ;  /* 0x5f80000008089823 */ /* 0x000fe400000000ff */
[----:B------:R-:W-:-:S07]  /*23a0*/  @!P1 VIADD R11, R11, 0x40 ;  /* 0x000000400b0b9836 */ /* 0x000fce0000000000 */
.L_x_64:
[----:B------:R-:W-:Y:S01]  /*23b0*/  LEA R9, R14, 0xc0800000, 0x17 ;  /* 0xc08000000e097811 */ /* 0x000fe200078eb8ff */
[----:B------:R-:W-:Y:S01]  /*23c0*/  VIADD R15, R15, 0xffffff81 ;  /* 0xffffff810f0f7836 */ /* 0x000fe20000000000 */
[----:B------:R-:W-:Y:S03]  /*23d0*/  BSSY.RECONVERGENT B4, `(.L_x_69) ;  /* 0x0000035000047945 */ /* 0x000fe60003800200 */
[----:B------:R-:W-:Y:S02]  /*23e0*/  IMAD.IADD R17, R8, 0x1, -R9 ;  /* 0x0000000108117824 */ /* 0x000fe400078e0a09 */
[----:B------:R-:W-:Y:S02]  /*23f0*/  IMAD R8, R15, -0x800000, R16 ;  /* 0xff8000000f087824 */ /* 0x000fe400078e0210 */
[----:B------:R-:W0:Y:S01]  /*2400*/  MUFU.RCP R9, R17 ;  /* 0x0000001100097308 */ /* 0x000e220000001000 */
[----:B------:R-:W-:-:S04]  /*2410*/  FADD.FTZ R19, -R17, -RZ ;  /* 0x800000ff11137221 */ /* 0x000fc80000010100 */
[----:B0-----:R-:W-:-:S04]  /*2420*/  FFMA R18, R9, R19, 1 ;  /* 0x3f80000009127423 */ /* 0x001fc80000000013 */
[----:B------:R-:W-:-:S04]  /*2430*/  FFMA R9, R9, R18, R9 ;  /* 0x0000001209097223 */ /* 0x000fc80000000009 */
[----:B------:R-:W-:-:S04]  /*2440*/  FFMA R16, R8, R9, RZ ;  /* 0x0000000908107223 */ /* 0x000fc800000000ff */
[----:B------:R-:W-:-:S04]  /*2450*/  FFMA R18, R19, R16, R8 ;  /* 0x0000001013127223 */ /* 0x000fc80000000008 */
[----:B------:R-:W-:Y:S01]  /*2460*/  FFMA R18, R9, R18, R16 ;  /* 0x0000001209127223 */ /* 0x000fe20000000010 */
[----:B------:R-:W-:-:S03]  /*2470*/  IADD3 R16, PT, PT, R15, 0x7f, -R14 ;  /* 0x0000007f0f107810 */ /* 0x000fc60007ffe80e */
[----:B------:R-:W-:Y:S02]  /*2480*/  FFMA R19, R19, R18, R8 ;  /* 0x0000001213137223 */ /* 0x000fe40000000008 */
[----:B------:R-:W-:Y:S02]  /*2490*/  IMAD.IADD R11, R16, 0x1, R11 ;  /* 0x00000001100b7824 */ /* 0x000fe400078e020b */
[----:B------:R-:W-:-:S05]  /*24a0*/  FFMA R8, R9, R19, R18 ;  /* 0x0000001309087223 */ /* 0x000fca0000000012 */
[----:B------:R-:W-:-:S04]  /*24b0*/  SHF.R.U32.HI R14, RZ, 0x17, R8 ;  /* 0x00000017ff0e7819 */ /* 0x000fc80000011608 */
[----:B------:R-:W-:-:S05]  /*24c0*/  LOP3.LUT R14, R14, 0xff, RZ, 0xc0, !PT ;  /* 0x000000ff0e0e7812 */ /* 0x000fca00078ec0ff */
[----:B------:R-:W-:-:S04]  /*24d0*/  IMAD.IADD R17, R14, 0x1, R11 ;  /* 0x000000010e117824 */ /* 0x000fc800078e020b */
[----:B------:R-:W-:-:S05]  /*24e0*/  VIADD R14, R17, 0xffffffff ;  /* 0xffffffff110e7836 */ /* 0x000fca0000000000 */
[----:B------:R-:W-:-:S13]  /*24f0*/  ISETP.GE.U32.AND P0, PT, R14, 0xfe, PT ;  /* 0x000000fe0e00780c */ /* 0x000fda0003f06070 */
[----:B------:R-:W-:Y:S05]  /*2500*/  @!P0 BRA `(.L_x_70) ;  /* 0x0000000000808947 */ /* 0x000fea0003800000 */
[----:B------:R-:W-:-:S13]  /*2510*/  ISETP.GT.AND P0, PT, R17, 0xfe, PT ;  /* 0x000000fe1100780c */ /* 0x000fda0003f04270 */
[----:B------:R-:W-:Y:S05]  /*2520*/  @P0 BRA `(.L_x_71) ;  /* 0x00000000006c0947 */ /* 0x000fea0003800000 */
[----:B------:R-:W-:-:S13]  /*2530*/  ISETP.GE.AND P0, PT, R17, 0x1, PT ;  /* 0x000000011100780c */ /* 0x000fda0003f06270 */
[----:B------:R-:W-:Y:S05]  /*2540*/  @P0 BRA `(.L_x_72) ;  /* 0x0000000000740947 */ /* 0x000fea0003800000 */
[----:B------:R-:W-:Y:S02]  /*2550*/  ISETP.GE.AND P0, PT, R17, -0x18, PT ;  /* 0xffffffe81100780c */ /* 0x000fe40003f06270 */
[----:B------:R-:W-:-:S11]  /*2560*/  LOP3.LUT R8, R8, 0x80000000, RZ, 0xc0, !PT ;  /* 0x8000000008087812 */ /* 0x000fd600078ec0ff */
[----:B------:R-:W-:Y:S05]  /*2570*/  @!P0 BRA `(.L_x_72) ;  /* 0x0000000000688947 */ /* 0x000fea0003800000 */
[-CC-:B------:R-:W-:Y:S01]  /*2580*/  FFMA.RZ R11, R9, R19.reuse, R18.reuse ;  /* 0x00000013090b7223 */ /* 0x180fe2000000c012 */
[----:B------:R-:W-:Y:S02]  /*2590*/  VIADD R16, R17, 0x20 ;  /* 0x0000002011107836 */ /* 0x000fe40000000000 */
[-CC-:B------:R-:W-:Y:S01]  /*25a0*/  FFMA.RM R14, R9, R19.reuse, R18.reuse ;  /* 0x00000013090e7223 */ /* 0x180fe20000004012 */
[----:B------:R-:W-:Y:S02]  /*25b0*/  ISETP.NE.AND P2, PT, R17, RZ, PT ;  /* 0x000000ff1100720c */ /* 0x000fe40003f45270 */
[----:B------:R-:W-:Y:S01]  /*25c0*/  LOP3.LUT R15, R11, 0x7fffff, RZ, 0xc0, !PT ;  /* 0x007fffff0b0f7812 */ /* 0x000fe200078ec0ff */
[----:B------:R-:W-:Y:S01]  /*25d0*/  FFMA.RP R11, R9, R19, R18 ;  /* 0x00000013090b7223 */ /* 0x000fe20000008012 */
[----:B------:R-:W-:Y:S01]  /*25e0*/  IMAD.MOV R9, RZ, RZ, -R17 ;  /* 0x000000ffff097224 */ /* 0x000fe200078e0a11 */
[----:B------:R-:W-:Y:S02]  /*25f0*/  ISETP.NE.AND P1, PT, R17, RZ, PT ;  /* 0x000000ff1100720c */ /* 0x000fe40003f25270 */
[----:B------:R-:W-:-:S02]  /*2600*/  LOP3.LUT R15, R15, 0x800000, RZ, 0xfc, !PT ;  /* 0x008000000f0f7812 */ /* 0x000fc400078efcff */
[----:B------:R-:W-:Y:S02]  /*2610*/  FSETP.NEU.FTZ.AND P0, PT, R11, R14, PT ;  /* 0x0000000e0b00720b */ /* 0x000fe40003f1d000 */
[----:B------:R-:W-:Y:S02]  /*2620*/  SHF.L.U32 R16, R15, R16, RZ ;  /* 0x000000100f107219 */ /* 0x000fe400000006ff */
[----:B------:R-:W-:Y:S02]  /*2630*/  SEL R14, R9, RZ, P2 ;  /* 0x000000ff090e7207 */ /* 0x000fe40001000000 */
[----:B------:R-:W-:Y:S02]  /*2640*/  ISETP.NE.AND P1, PT, R16, RZ, P1 ;  /* 0x000000ff1000720c */ /* 0x000fe40000f25270 */
[----:B------:R-:W-:Y:S02]  /*2650*/  SHF.R.U32.HI R14, RZ, R14, R15 ;  /* 0x0000000eff0e7219 */ /* 0x000fe4000001160f */
[----:B------:R-:W-:-:S02]  /*2660*/  PLOP3.LUT P0, PT, P0, P1, PT, 0xf8, 0x8f ;  /* 0x00000000008f781c */ /* 0x000fc40000703f70 */
[----:B------:R-:W-:Y:S02]  /*2670*/  SHF.R.U32.HI R16, RZ, 0x1, R14 ;  /* 0x00000001ff107819 */ /* 0x000fe4000001160e */
[----:B------:R-:W-:-:S04]  /*2680*/  SEL R9, RZ, 0x1, !P0 ;  /* 0x00000001ff097807 */ /* 0x000fc80004000000 */
[----:B------:R-:W-:-:S04]  /*2690*/  LOP3.LUT R9, R9, 0x1, R16, 0xf8, !PT ;  /* 0x0000000109097812 */ /* 0x000fc800078ef810 */
[----:B------:R-:W-:-:S05]  /*26a0*/  LOP3.LUT R9, R9, R14, RZ, 0xc0, !PT ;  /* 0x0000000e09097212 */ /* 0x000fca00078ec0ff */
[----:B------:R-:W-:-:S05]  /*26b0*/  IMAD.IADD R9, R16, 0x1, R9 ;  /* 0x0000000110097824 */ /* 0x000fca00078e0209 */
[----:B------:R-:W-:Y:S01]  /*26c0*/  LOP3.LUT R8, R9, R8, RZ, 0xfc, !PT ;  /* 0x0000000809087212 */ /* 0x000fe200078efcff */
[----:B------:R-:W-:Y:S06]  /*26d0*/  BRA `(.L_x_72) ;  /* 0x0000000000107947 */ /* 0x000fec0003800000 */
.L_x_71:
[----:B------:R-:W-:-:S04]  /*26e0*/  LOP3.LUT R8, R8, 0x80000000, RZ, 0xc0, !PT ;  /* 0x8000000008087812 */ /* 0x000fc800078ec0ff */
[----:B------:R-:W-:Y:S01]  /*26f0*/  LOP3.LUT R8, R8, 0x7f800000, RZ, 0xfc, !PT ;  /* 0x7f80000008087812 */ /* 0x000fe200078efcff */
[----:B------:R-:W-:Y:S06]  /*2700*/  BRA `(.L_x_72) ;  /* 0x0000000000047947 */ /* 0x000fec0003800000 */
.L_x_70:
[----:B------:R-:W-:-:S07]  /*2710*/  IMAD R8, R11, 0x800000, R8 ;  /* 0x008000000b087824 */ /* 0x000fce00078e0208 */
.L_x_72:
[----:B------:R-:W-:Y:S05]  /*2720*/  BSYNC.RECONVERGENT B4 ;  /* 0x0000000000047941 */ /* 0x000fea0003800200 */
.L_x_69:
[----:B------:R-:W-:Y:S05]  /*2730*/  BRA `(.L_x_73) ;  /* 0x0000000000207947 */ /* 0x000fea0003800000 */
.L_x_68:
[----:B------:R-:W-:-:S04]  /*2740*/  LOP3.LUT R8, R8, 0x80000000, R16, 0x48, !PT ;  /* 0x8000000008087812 */ /* 0x000fc800078e4810 */
[----:B------:R-:W-:Y:S01]  /*2750*/  LOP3.LUT R8, R8, 0x7f800000, RZ, 0xfc, !PT ;  /* 0x7f80000008087812 */ /* 0x000fe200078efcff */
[----:B------:R-:W-:Y:S06]  /*2760*/  BRA `(.L_x_73) ;  /* 0x0000000000147947 */ /* 0x000fec0003800000 */
.L_x_67:
[----:B------:R-:W-:Y:S01]  /*2770*/  LOP3.LUT R8, R8, 0x80000000, R16, 0x48, !PT ;  /* 0x8000000008087812 */ /* 0x000fe200078e4810 */
[----:B------:R-:W-:Y:S06]  /*2780*/  BRA `(.L_x_73) ;  /* 0x00000000000c7947 */ /* 0x000fec0003800000 */
.L_x_66:
[----:B------:R-:W0:Y:S01]  /*2790*/  MUFU.RSQ R8, -QNAN ;  /* 0xffc0000000087908 */ /* 0x000e220000001400 */
[----:B------:R-:W-:Y:S05]  /*27a0*/  BRA `(.L_x_73) ;  /* 0x0000000000047947 */ /* 0x000fea0003800000 */
.L_x_65:
[----:B------:R-:W-:-:S07]  /*27b0*/  FADD.FTZ R8, R8, R9 ;  /* 0x0000000908087221 */ /* 0x000fce0000010000 */
.L_x_73:
[----:B------:R-:W-:Y:S05]  /*27c0*/  BSYNC.RECONVERGENT B3 ;  /* 0x0000000000037941 */ /* 0x000fea0003800200 */
.L_x_63:
[----:B------:R-:W-:-:S04]  /*27d0*/  IMAD.MOV.U32 R11, RZ, RZ, 0x0 ;  /* 0x00000000ff0b7424 */ /* 0x000fc800078e00ff */
[----:B0-----:R-:W-:Y:S05]  /*27e0*/  RET.REL.NODEC R10 `(_ZN18transformer_engine22delayed_scaling_recipe51_GLOBAL__N__98a92f5c_18_delayed_scaling_cu_061efdc126amax_and_scale_update_impl11kernel_bulkEPfNS1_10AmaxParamsEmNS1_15AmaxComputeAlgoEf) ;  /* 0xffffffd80a047950 */ /* 0x001fea0003c3ffff */
.L_x_74:
[----:B------:R-:W-:-:S00]  /*27f0*/  BRA `(.L_x_74) ;  /* 0xfffffffc00fc7947 */ /* 0x000fc0000383ffff */
[----:B------:R-:W-:-:S00]  /*2800*/  NOP ;  /* 0x0000000000007918 */ /* 0x000fc00000000000 */
[----:B------:R-:W-:-:S00]  /*2810*/  NOP ;  /* 0x0000000000007918 */ /* 0x000fc00000000000 */
[----:B------:R-:W-:-:S00]  /*2820*/  NOP ;  /* 0x0000000000007918 */ /* 0x000fc00000000000 */
[----:B------:R-:W-:-:S00]  /*2830*/  NOP ;  /* 0x0000000000007918 */ /* 0x000fc00000000000 */
[----:B------:R-:W-:-:S00]  /*2840*/  NOP ;  /* 0x0000000000007918 */ /* 0x000fc00000000000 */
[----:B------:R-:W-:-:S00]  /*2850*/  NOP ;  /* 0x0000000000007918 */ /* 0x000fc00000000000 */
[----:B------:R-:W-:-:S00]  /*2860*/  NOP ;  /* 0x0000000000007918 */ /* 0x000fc00000000000 */
[----:B------:R-:W-:-:S00]  /*2870*/  NOP ;  /* 0x0000000000007918 */ /* 0x000fc00000000000 */
.L_x_118:


//--------------------- .text._ZN18transformer_engine22delayed_scaling_recipe51_GLOBAL__N__98a92f5c_18_delayed_scaling_cu_061efdc126amax_and_scale_update_impl6kernelEPKfS4_PfS5_mmNS1_15AmaxComputeAlgoEf --------------------------
	.section	.text._ZN18transformer_engine22delayed_scaling_recipe51_GLOBAL__N__98a92f5c_18_delayed_scaling_cu_061efdc126amax_and_scale_update_impl6kernelEPKfS4_PfS5_mmNS1_15AmaxComputeAlgoEf,"ax",@progbits
	.align	128
.text._ZN18transformer_engine22delayed_scaling_recipe51_GLOBAL__N__98a92f5c_18_delayed_scaling_cu_061efdc126amax_and_scale_update_impl6kernelEPKfS4_PfS5_mmNS1_15AmaxComputeAlgoEf:
        .type           _ZN18transformer_engine22delayed_scaling_recipe51_GLOBAL__N__98a92f5c_18_delayed_scaling_cu_061efdc126amax_and_scale_update_impl6kernelEPKfS4_PfS5_mmNS1_15AmaxComputeAlgoEf,@function
        .size           _ZN18transformer_engine22delayed_scaling_recipe51_GLOBAL__N__98a92f5c_18_delayed_scaling_cu_061efdc126amax_and_scale_update_impl6kernelEPKfS4_PfS5_mmNS1_15AmaxComputeAlgoEf,(.L_x_120 - _ZN18transformer_engine22delayed_scaling_recipe51_GLOBAL__N__98a92f5c_18_delayed_scaling_cu_061efdc126amax_and_scale_update_impl6kernelEPKfS4_PfS5_mmNS1_15AmaxComputeAlgoEf)
        .other          _ZN18transformer_engine22delayed_scaling_recipe51_GLOBAL__N__98a92f5c_18_delayed_scaling_cu_061efdc126amax_and_scale_update_impl6kernelEPKfS4_PfS5_mmNS1_15AmaxComputeAlgoEf,@"STO_CUDA_ENTRY STV_DEFAULT"
_ZN18transformer_engine22delayed_scaling_recipe51_GLOBAL__N__98a92f5c_18_delayed_scaling_cu_061efdc126amax_and_scale_update_impl6kernelEPKfS4_PfS5_mmNS1_15AmaxComputeAlgoEf:
[----:B------:R-:W-:Y:S08]  /*0000*/  LDC R1, c[0x0][0x37c] ;  /* 0x0000df00ff017b82 */ /* 0x000ff00000000800 */
[----:B------:R-:W0:Y:S01]  /*0010*/  S2UR UR14, SR_CTAID.X ;  /* 0x00000000000e79c3 */ /* 0x000e220000002500 */
[----:B------:R-:W0:Y:S01]  /*0020*/  LDCU.64 UR4, c[0x0][0x380] ;  /* 0x00007000ff0477ac */ /* 0x000e220008000a00 */
[----:B------:R-:W1:Y:S01]  /*0030*/  LDCU.64 UR12, c[0x0][0x358] ;  /* 0x00006b00ff0c77ac */ /* 0x000e620008000a00 */
[----:B0-----:R-:W-:-:S06]  /*0040*/  UIMAD.WIDE.U32 UR4, UR14, 0x4, UR4 ;  /* 0x000000040e0478a5 */ /* 0x001fcc000f8e0004 */
[----:B------:R-:W-:Y:S02]  /*0050*/  IMAD.U32 R4, RZ, RZ, UR4 ;  /* 0x00000004ff047e24 */ /* 0x000fe4000f8e00ff */
[----:B------:R-:W-:-:S03]  /*0060*/  IMAD.U32 R5, RZ, RZ, UR5 ;  /* 0x00000005ff057e24 */ /* 0x000fc6000f8e00ff */
[----:B------:R-:W0:Y:S02]  /*0070*/  LDCU.64 UR4, c[0x0][0x3a0] ;  /* 0x00007400ff0477ac */ /* 0x000e240008000a00 */
[----:B-1----:R1:W5:Y:S01]  /*0080*/  LDG.E R0, desc[UR12][R4.64] ;  /* 0x0000000c04007981 */ /* 0x002362000c1e1900 */
[----:B------:R-:W-:Y:S01]  /*0090*/  IMAD.MOV.U32 R3, RZ, RZ, RZ ;  /* 0x000000ffff037224 */ /* 0x000fe200078e00ff */
[----:B------:R-:W2:Y:S01]  /*00a0*/  S2R R2, SR_TID.X ;  /* 0x0000000000027919 */ /* 0x000ea20000002100 */
[----:B0-----:R-:W-:-:S04]  /*00b0*/  UISETP.NE.U32.AND UP0, UPT, UR4, URZ, UPT ;  /* 0x000000ff0400728c */ /* 0x001fc8000bf05070 */
[----:B------:R-:W-:-:S09]  /*00c0*/  UISETP.NE.AND.EX UP0, UPT, UR5, URZ, UPT, UP0 ;  /* 0x000000ff0500728c */ /* 0x000fd2000bf05300 */
[----:B-1----:R-:W-:Y:S05]  /*00d0*/  BRA.U !UP0, `(.L_x_75) ;  /* 0x0000000d08807547 */ /* 0x002fea000b800000 */
[----:B------:R-:W-:Y:S01]  /*00e0*/  UIADD3 UR16, UP0, UPT, UR4, -0x1, URZ ;  /* 0xffffffff04107890 */ /* 0x000fe2000ff1e0ff */
[----:B------:R-:W-:Y:S01]  /*00f0*/  IMAD.MOV.U32 R3, RZ, RZ, RZ ;  /* 0x000000ffff037224 */ /* 0x000fe200078e00ff */
[----:B------:R-:W-:Y:S02]  /*0100*/  UMOV UR6, URZ ;  /* 0x000000ff00067c82 */ /* 0x000fe40008000000 */
[----:B------:R-:W-:Y:S02]  /*0110*/  UIADD3.X UR17, UPT, UPT, UR5, -0x1, URZ, UP0, !UPT ;  /* 0xffffffff05117890 */ /* 0x000fe400087fe4ff */
[----:B------:R-:W-:Y:S02]  /*0120*/  UISETP.GE.U32.AND UP0, UPT, UR4, 0x301, UPT ;  /* 0x000003010400788c */ /* 0x000fe4000bf06070 */
[----:B------:R-:W-:Y:S02]  /*0130*/  USHF.R.U64 UR7, UR16, 0x8, UR17 ;  /* 0x0000000810077899 */ /* 0x000fe40008001211 */
[----:B------:R-:W-:-:S02]  /*0140*/  UISETP.GE.U32.AND.EX UP0, UPT, UR5, URZ, UPT, UP0 ;  /* 0x000000ff0500728c */ /* 0x000fc4000bf06100 */
[----:B------:R-:W-:Y:S01]  /*0150*/  UIADD3 UR7, UP1, UPT, UR7, 0x1, URZ ;  /* 0x0000000107077890 */ /* 0x000fe2000ff3e0ff */
[----:B------:R-:W-:Y:S01]  /*0160*/  UMOV UR4, URZ ;  /* 0x000000ff00047c82 */ /* 0x000fe20008000000 */
[----:B------:R-:W-:Y:S02]  /*0170*/  UMOV UR5, URZ ;  /* 0x000000ff00057c82 */ /* 0x000fe40008000000 */
[----:B------:R-:W-:Y:S02]  /*0180*/  ULEA.HI.X UR10, UR17, URZ, URZ, 0x18, UP1 ;  /* 0x000000ff110a7291 */ /* 0x000fe400088fc4ff */
[----:B------:R-:W-:Y:S01]  /*0190*/  ULOP3.LUT UR15, UR7, 0x3, URZ, 0xc0, !UPT ;  /* 0x00000003070f7892 */ /* 0x000fe2000f8ec0ff */
[----:B------:R-:W-:Y:S11]  /*01a0*/  BRA.U !UP0, `(.L_x_76) ;  /* 0x0000000908787547 */ /* 0x000ff6000b800000 */
[----:B------:R-:W0:Y:S01]  /*01b0*/  LDCU.64 UR18, c[0x0][0x3a8] ;  /* 0x00007500ff1277ac */ /* 0x000e220008000a00 */
[C---:B--2---:R-:W-:Y:S02]  /*01c0*/  LOP3.LUT R15, R2.reuse, 0x100, RZ, 0xfc, !PT ;  /* 0x00000100020f7812 */ /* 0x044fe400078efcff */
[C---:B------:R-:W-:Y:S01]  /*01d0*/  LOP3.LUT R3, R2.reuse, 0x200, RZ, 0xfc, !PT ;  /* 0x0000020002037812 */ /* 0x040fe200078efcff */
[----:B------:R-:W1:Y:S01]  /*01e0*/  LDCU.64 UR8, c[0x0][0x390] ;  /* 0x00007200ff0877ac */ /* 0x000e620008000a00 */
[----:B------:R-:W-:Y:S01]  /*01f0*/  LOP3.LUT R11, R2, 0x300, RZ, 0xfc, !PT ;  /* 0x00000300020b7812 */ /* 0x000fe200078efcff */
[----:B------:R-:W2:Y:S01]  /*0200*/  LDCU.64 UR4, c[0x0][0x380] ;  /* 0x00007000ff0477ac */ /* 0x000ea20008000a00 */
[----:B------:R-:W-:Y:S02]  /*0210*/  ULOP3.LUT UR7, UR7, 0xfffffffc, URZ, 0xc0, !UPT ;  /* 0xfffffffc07077892 */ /* 0x000fe4000f8ec0ff */
[----:B------:R-:W-:Y:S01]  /*0220*/  ULOP3.LUT UR10, UR10, 0x1ffffff, URZ, 0xc0, !UPT ;  /* 0x01ffffff0a0a7892 */ /* 0x000fe2000f8ec0ff */
[----:B------:R-:W3:Y:S01]  /*0230*/  LDCU.64 UR20, c[0x0][0x3a0] ;  /* 0x00007400ff1477ac */ /* 0x000ee20008000a00 */
[----:B0-----:R-:W-:Y:S01]  /*0240*/  IMAD.WIDE.U32 R6, R15, UR18, RZ ;  /* 0x000000120f067c25 */ /* 0x001fe2000f8e00ff */
[----:B------:R-:W-:-:S03]  /*0250*/  USHF.L.U64.HI UR11, UR18, 0xc, UR19 ;  /* 0x0000000c120b7899 */ /* 0x000fc60008010213 */
[----:B------:R-:W-:Y:S01]  /*0260*/  IMAD.WIDE.U32 R8, R3, UR18, RZ ;  /* 0x0000001203087c25 */ /* 0x000fe2000f8e00ff */
[----:B-1----:R-:W-:-:S03]  /*0270*/  LEA R4, P0, R6, UR8, 0x2 ;  /* 0x0000000806047c11 */ /* 0x002fc6000f8010ff */
[----:B------:R-:W-:Y:S01]  /*0280*/  IMAD R15, R15, UR19, R7 ;  /* 0x000000130f0f7c24 */ /* 0x000fe2000f8e0207 */
[----:B------:R-:W-:Y:S01]  /*0290*/  LEA R5, P1, R8, UR8, 0x2 ;  /* 0x0000000808057c11 */ /* 0x000fe2000f8210ff */
[----:B------:R-:W-:-:S03]  /*02a0*/  IMAD.WIDE.U32 R12, R2, UR18, RZ ;  /* 0x00000012020c7c25 */ /* 0x000fc6000f8e00ff */
[----:B------:R-:W-:Y:S01]  /*02b0*/  LEA.HI.X R6, R6, UR9, R15, 0x2, P0 ;  /* 0x0000000906067c11 */ /* 0x000fe200080f140f */
[----:B------:R-:W-:Y:S01]  /*02c0*/  IMAD R7, R3, UR19, R9 ;  /* 0x0000001303077c24 */ /* 0x000fe2000f8e0209 */
[----:B------:R-:W-:Y:S01]  /*02d0*/  LEA R9, P2, R12, UR8, 0x2 ;  /* 0x000000080c097c11 */ /* 0x000fe2000f8410ff */
[----:B------:R-:W-:Y:S01]  /*02e0*/  IMAD R3, R2, UR19, R13 ;  /* 0x0000001302037c24 */ /* 0x000fe2000f8e020d */
[----:B------:R-:W-:Y:S01]  /*02f0*/  IADD3 R13, P0, PT, R12, UR18, RZ ;  /* 0x000000120c0d7c10 */ /* 0x000fe2000ff1e0ff */
[----:B------:R-:W-:Y:S01]  /*0300*/  IMAD.WIDE.U32 R14, R11, UR18, RZ ;  /* 0x000000120b0e7c25 */ /* 0x000fe2000f8e00ff */
[----:B------:R-:W-:Y:S02]  /*0310*/  LEA.HI.X R7, R8, UR9, R7, 0x2, P1 ;  /* 0x0000000908077c11 */ /* 0x000fe400088f1407 */
[----:B------:R-:W-:Y:S01]  /*0320*/  IADD3.X R16, PT, PT, R3, UR19, RZ, P0, !PT ;  /* 0x0000001303107c10 */ /* 0x000fe200087fe4ff */
[----:B------:R-:W-:Y:S01]  /*0330*/  IMAD R11, R11, UR19, R15 ;  /* 0x000000130b0b7c24 */ /* 0x000fe2000f8e020f */
[----:B--2---:R-:W-:-:S02]  /*0340*/  LEA R10, P0, R13, UR4, 0x2 ;  /* 0x000000040d0a7c11 */ /* 0x004fc4000f8010ff */
[----:B------:R-:W-:Y:S02]  /*0350*/  LEA R8, P1, R14, UR8, 0x2 ;  /* 0x000000080e087c11 */ /* 0x000fe4000f8210ff */
[----:B------:R-:W-:Y:S02]  /*0360*/  LEA.HI.X R13, R13, UR5, R16, 0x2, P0 ;  /* 0x000000050d0d7c11 */ /* 0x000fe400080f1410 */
[----:B------:R-:W-:Y:S02]  /*0370*/  IADD3 R20, P0, PT, R2, 0x201, RZ ;  /* 0x0000020102147810 */ /* 0x000fe40007f1e0ff */
[----:B------:R-:W-:Y:S02]  /*0380*/  LEA.HI.X R11, R14, UR9, R11, 0x2, P1 ;  /* 0x000000090e0b7c11 */ /* 0x000fe400088f140b */
[----:B------:R-:W-:Y:S01]  /*0390*/  LEA.HI.X R12, R12, UR9, R3, 0x2, P2 ;  /* 0x000000090c0c7c11 */ /* 0x000fe200090f1403 */
[----:B------:R-:W-:Y:S01]  /*03a0*/  IMAD.X R15, RZ, RZ, RZ, P0 ;  /* 0x000000ffff0f7224 */ /* 0x000fe200000e06ff */
[C---:B------:R-:W-:Y:S01]  /*03b0*/  IADD3 R22, P1, PT, R2.reuse, 0x301, RZ ;  /* 0x0000030102167810 */ /* 0x040fe20007f3e0ff */
[----:B------:R-:W-:Y:S01]  /*03c0*/  UIMAD.WIDE.U32 UR8, UR14, 0x4, URZ ;  /* 0x000000040e0878a5 */ /* 0x000fe2000f8e00ff */
[----:B------:R-:W-:Y:S01]  /*03d0*/  IADD3 R14, P2, PT, R2, 0x101, RZ ;  /* 0x00000101020e7810 */ /* 0x000fe20007f5e0ff */
[----:B------:R-:W-:-:S02]  /*03e0*/  IMAD R15, R15, UR18, RZ ;  /* 0x000000120f0f7c24 */ /* 0x000fc4000f8e02ff */
[----:B------:R-:W-:Y:S02]  /*03f0*/  IMAD.X R16, RZ, RZ, RZ, P1 ;  /* 0x000000ffff107224 */ /* 0x000fe400008e06ff */
[----:B------:R-:W-:Y:S02]  /*0400*/  IMAD.X R3, RZ, RZ, RZ, P2 ;  /* 0x000000ffff037224 */ /* 0x000fe400010e06ff */
[----:B------:R-:W-:Y:S02]  /*0410*/  IMAD R17, R16, UR18, RZ ;  /* 0x0000001210117c24 */ /* 0x000fe4000f8e02ff */
[----:B------:R-:W-:Y:S02]  /*0420*/  IMAD R25, R3, UR18, RZ ;  /* 0x0000001203197c24 */ /* 0x000fe4000f8e02ff */
[C---:B------:R-:W-:Y:S02]  /*0430*/  IMAD R3, R20.reuse, UR19, R15 ;  /* 0x0000001314037c24 */ /* 0x040fe4000f8e020f */
[----:B------:R-:W-:-:S04]  /*0440*/  IMAD.WIDE.U32 R20, R20, UR18, RZ ;  /* 0x0000001214147c25 */ /* 0x000fc8000f8e00ff */
[----:B------:R-:W-:Y:S01]  /*0450*/  IMAD R19, R22, UR19, R17 ;  /* 0x0000001316137c24 */ /* 0x000fe2000f8e0211 */
[----:B------:R-:W-:Y:S01]  /*0460*/  LEA R17, P1, R20, UR4, 0x2 ;  /* 0x0000000414117c11 */ /* 0x000fe2000f8210ff */
[----:B------:R-:W-:Y:S02]  /*0470*/  IMAD R25, R14, UR19, R25 ;  /* 0x000000130e197c24 */ /* 0x000fe4000f8e0219 */
[----:B------:R-:W-:-:S04]  /*0480*/  IMAD.WIDE.U32 R22, R22, UR18, RZ ;  /* 0x0000001216167c25 */ /* 0x000fc8000f8e00ff */
[----:B------:R-:W-:Y:S01]  /*0490*/  IMAD.WIDE.U32 R14, R14, UR18, RZ ;  /* 0x000000120e0e7c25 */ /* 0x000fe2000f8e00ff */
[----:B------:R-:W-:-:S03]  /*04a0*/  LEA R16, P0, R22, UR4, 0x2 ;  /* 0x0000000416107c11 */ /* 0x000fc6000f8010ff */
[----:B------:R-:W-:Y:S01]  /*04b0*/  IMAD.IADD R3, R21, 0x1, R3 ;  /* 0x0000000115037824 */ /* 0x000fe200078e0203 */
[----:B------:R-:W-:Y:S01]  /*04c0*/  LEA R18, P2, R14, UR4, 0x2 ;  /* 0x000000040e127c11 */ /* 0x000fe2000f8410ff */
[----:B------:R-:W-:Y:S01]  /*04d0*/  IMAD.IADD R19, R23, 0x1, R19 ;  /* 0x0000000117137824 */ /* 0x000fe200078e0213 */
[----:B------:R-:W-:Y:S01]  /*04e0*/  UMOV UR4, URZ ;  /* 0x000000ff00047c82 */ /* 0x000fe20008000000 */
[----:B------:R-:W-:Y:S01]  /*04f0*/  IMAD.IADD R21, R15, 0x1, R25 ;  /* 0x000000010f157824 */ /* 0x000fe200078e0219 */
[----:B------:R-:W-:Y:S01]  /*0500*/  LEA.HI.X R20, R20, UR5, R3, 0x2, P1 ;  /* 0x0000000514147c11 */ /* 0x000fe200088f1403 */
[----:B------:R-:W-:Y:S01]  /*0510*/  IMAD.MOV.U32 R3, RZ, RZ, RZ ;  /* 0x000000ffff037224 */ /* 0x000fe200078e00ff */
[----:B------:R-:W-:Y:S02]  /*0520*/  LEA.HI.X R19, R22, UR5, R19, 0x2, P0 ;  /* 0x0000000516137c11 */ /* 0x000fe400080f1413 */
[----:B------:R-:W-:Y:S01]  /*0530*/  LEA.HI.X R21, R14, UR5, R21, 0x2, P2 ;  /* 0x000000050e157c11 */ /* 0x000fe200090f1415 */
[----:B---3--:R-:W-:-:S06]  /*0540*/  UMOV UR5, URZ ;  /* 0x000000ff00057c82 */ /* 0x008fcc0008000000 */
.L_x_93:
[----:B0-----:R-:W-:Y:S01]  /*0550*/  IADD3 R22, P1, PT, R2, UR4, RZ ;  /* 0x0000000402167c10 */ /* 0x001fe2000ff3e0ff */
[----:B------:R-:W-:Y:S01]  /*0560*/  UIADD3 UR7, UP0, UPT, UR7, -0x4, URZ ;  /* 0xfffffffc07077890 */ /* 0x000fe2000ff1e0ff */
[----:B------:R-:W-:Y:S01]  /*0570*/  BSSY.RECONVERGENT B0, `(.L_x_77) ;  /* 0x0000013000007945 */ /* 0x000fe20003800200 */
[----:B------:R-:W-:Y:S01]  /*0580*/  IMAD.MOV.U32 R24, RZ, RZ, RZ ;  /* 0x000000ffff187224 */ /* 0x000fe200078e00ff */
[----:B------:R-:W-:Y:S01]  /*0590*/  ISETP.GE.U32.AND P0, PT, R22, UR20, PT ;  /* 0x0000001416007c0c */ /* 0x000fe2000bf06070 */
[----:B------:R-:W-:Y:S01]  /*05a0*/  IMAD.X R23, RZ, RZ, UR5, P1 ;  /* 0x00000005ff177e24 */ /* 0x000fe200088e06ff */
[----:B------:R-:W-:Y:S02]  /*05b0*/  UIADD3.X UR10, UPT, UPT, UR10, -0x1, URZ, UP0, !UPT ;  /* 0xffffffff0a0a7890 */ /* 0x000fe400087fe4ff */
[----:B------:R-:W-:Y:S02]  /*05c0*/  UISETP.NE.U32.AND UP0, UPT, UR7, URZ, UPT ;  /* 0x000000ff0700728c */ /* 0x000fe4000bf05070 */
[----:B------:R-:W-:-:S02]  /*05d0*/  ISETP.GE.U32.AND.EX P0, PT, R23, UR21, PT, P0 ;  /* 0x0000001517007c0c */ /* 0x000fc4000bf06100 */
[----:B------:R-:W-:-:S11]  /*05e0*/  UISETP.NE.AND.EX UP0, UPT, UR10, URZ, UPT, UP0 ;  /* 0x000000ff0a00728c */ /* 0x000fd6000bf05300 */
[----:B------:R-:W-:Y:S05]  /*05f0*/  @P0 BRA `(.L_x_78) ;  /* 0x0000000000280947 */ /* 0x000fea0003800000 */
[----:B------:R-:W-:Y:S01]  /*0600*/  ISETP.GE.U32.AND P1, PT, R22, UR16, PT ;  /* 0x0000001016007c0c */ /* 0x000fe2000bf26070 */
[----:B------:R-:W-:Y:S01]  /*0610*/  BSSY.RECONVERGENT B1, `(.L_x_79) ;  /* 0x0000007000017945 */ /* 0x000fe20003800200 */
[----:B-----5:R-:W-:Y:S02]  /*0620*/  IMAD.MOV.U32 R24, RZ, RZ, R0 ;  /* 0x000000ffff187224 */ /* 0x020fe400078e0000 */
[----:B------:R-:W-:-:S13]  /*0630*/  ISETP.GE.U32.AND.EX P1, PT, R23, UR17, PT, P1 ;  /* 0x0000001117007c0c */ /* 0x000fda000bf26110 */
[----:B------:R-:W-:Y:S05]  /*0640*/  @P1 BRA `(.L_x_80) ;  /* 0x00000000000c1947 */ /* 0x000fea0003800000 */
[----:B------:R-:W-:-:S04]  /*0650*/  IADD3 R14, P1, PT, R10, UR8, RZ ;  /* 0x000000080a0e7c10 */ /* 0x000fc8000ff3e0ff */
[----:B------:R-:W-:-:S05]  /*0660*/  IADD3.X R15, PT, PT, R13, UR9, RZ, P1, !PT ;  /* 0x000000090d0f7c10 */ /* 0x000fca0008ffe4ff */
[----:B------:R0:W5:Y:S04]  /*0670*/  LDG.E R24, desc[UR12][R14.64] ;  /* 0x0000000c0e187981 */ /* 0x000168000c1e1900 */
.L_x_80:
[----:B------:R-:W-:Y:S05]  /*0680*/  BSYNC.RECONVERGENT B1 ;  /* 0x0000000000017941 */ /* 0x000fea0003800200 */
.L_x_79:
[----:B-----5:R-:W-:-:S07]  /*0690*/  FMNMX R3, R3, R24, !PT ;  /* 0x0000001803037209 */ /* 0x020fce0007800000 */
.L_x_78:
[----:B------:R-:W-:Y:S05]  /*06a0*/  BSYNC.RECONVERGENT B0 ;  /* 0x0000000000007941 */ /* 0x000fea0003800200 */
.L_x_77:
[----:B------:R-:W-:Y:S01]  /*06b0*/  BAR.SYNC.DEFER_BLOCKING 0x0 ;  /* 0x0000000000007b1d */ /* 0x000fe20000010000 */
[----:B------:R-:W-:Y:S02]  /*06c0*/  @!P0 ISETP.NE.U32.AND P1, PT, R22, RZ, PT ;  /* 0x000000ff1600820c */ /* 0x000fe40003f25070 */
[----:B0-----:R-:W-:Y:S02]  /*06d0*/  @!P0 IADD3 R14, P2, PT, R9, UR8, RZ ;  /* 0x00000008090e8c10 */ /* 0x001fe4000ff5e0ff */
[----:B------:R-:W-:Y:S01]  /*06e0*/  @!P0 ISETP.NE.AND.EX P1, PT, R23, RZ, PT, P1 ;  /* 0x000000ff1700820c */ /* 0x000fe20003f25310 */
[----:B------:R-:W-:Y:S01]  /*06f0*/  BSSY.RECONVERGENT B0, `(.L_x_81) ;  /* 0x0000014000007945 */ /* 0x000fe20003800200 */
[----:B------:R-:W-:Y:S02]  /*0700*/  @!P0 IADD3.X R15, PT, PT, R12, UR9, RZ, P2, !PT ;  /* 0x000000090c0f8c10 */ /* 0x000fe400097fe4ff */
[----:B------:R-:W-:Y:S01]  /*0710*/  @!P0 FSEL R25, R24, RZ, P1 ;  /* 0x000000ff18198208 */ /* 0x000fe20000800000 */
[----:B------:R-:W-:Y:S01]  /*0720*/  IMAD.MOV.U32 R24, RZ, RZ, RZ ;  /* 0x000000ffff187224 */ /* 0x000fe200078e00ff */
[----:B------:R-:W-:-:S05]  /*0730*/  IADD3 R26, P1, PT, R22, 0x100, RZ ;  /* 0x00000100161a7810 */ /* 0x000fca0007f3e0ff */
[----:B------:R-:W-:Y:S01]  /*0740*/  IMAD.X R27, RZ, RZ, R23, P1 ;  /* 0x000000ffff1b7224 */ /* 0x000fe200008e0617 */
[----:B------:R0:W-:Y:S01]  /*0750*/  @!P0 STG.E desc[UR12][R14.64], R25 ;  /* 0x000000190e008986 */ /* 0x0001e2000c10190c */
[----:B------:R-:W-:-:S04]  /*0760*/  ISETP.GE.U32.AND P0, PT, R26, UR20, PT ;  /* 0x000000141a007c0c */ /* 0x000fc8000bf06070 */
[----:B------:R-:W-:-:S13]  /*0770*/  ISETP.GE.U32.AND.EX P0, PT, R27, UR21, PT, P0 ;  /* 0x000000151b007c0c */ /* 0x000fda000bf06100 */
[----:B0-----:R-:W-:Y:S05]  /*0780*/  @P0 BRA `(.L_x_82) ;  /* 0x0000000000280947 */ /* 0x001fea0003800000 */
        /* <DEDUP_REMOVED lines=8> */
.L_x_84:
[----:B------:R-:W-:Y:S05]  /*0810*/  BSYNC.RECONVERGENT B1 ;  /* 0x0000000000017941 */ /* 0x000fea0003800200 */
.L_x_83:
[----:B-----5:R-:W-:-:S07]  /*0820*/  FMNMX R3, R3, R24, !PT ;  /* 0x0000001803037209 */ /* 0x020fce0007800000 */
.L_x_82:
[----:B------:R-:W-:Y:S05]  /*0830*/  BSYNC.RECONVERGENT B0 ;  /* 0x0000000000007941 */ /* 0x000fea0003800200 */
.L_x_81:
[----:B------:R-:W-:Y:S01]  /*0840*/  BAR.SYNC.DEFER_BLOCKING 0x0 ;  /* 0x0000000000007b1d */ /* 0x000fe20000010000 */
[----:B0-----:R-:W-:Y:S01]  /*0850*/  @!P0 IADD3 R14, P1, PT, R4, UR8, RZ ;  /* 0x00000008040e8c10 */ /* 0x001fe2000ff3e0ff */
[----:B------:R-:W-:-:S03]  /*0860*/  IMAD.MOV.U32 R25, RZ, RZ, RZ ;  /* 0x000000ffff197224 */ /* 0x000fc600078e00ff */
[----:B------:R-:W-:Y:S01]  /*0870*/  @!P0 IADD3.X R15, PT, PT, R6, UR9, RZ, P1, !PT ;  /* 0x00000009060f8c10 */ /* 0x000fe20008ffe4ff */
[----:B------:R-:W-:Y:S01]  /*0880*/  BSSY.RECONVERGENT B0, `(.L_x_85) ;  /* 0x0000011000007945 */ /* 0x000fe20003800200 */
        /* <DEDUP_REMOVED lines=14> */
.L_x_88:
[----:B------:R-:W-:Y:S05]  /*0970*/  BSYNC.RECONVERGENT B1 ;  /* 0x0000000000017941 */ /* 0x000fea0003800200 */
.L_x_87:
[----:B-----5:R-:W-:-:S07]  /*0980*/  FMNMX R3, R3, R25, !PT ;  /* 0x0000001903037209 */ /* 0x020fce0007800000 */
.L_x_86:
[----:B------:R-:W-:Y:S05]  /*0990*/  BSYNC.RECONVERGENT B0 ;  /* 0x0000000000007941 */ /* 0x000fea0003800200 */
.L_x_85:
[----:B------:R-:W-:Y:S01]  /*09a0*/  BAR.SYNC.DEFER_BLOCKING 0x0 ;  /* 0x0000000000007b1d */ /* 0x000fe20000010000 */
[----:B0-----:R-:W-:-:S04]  /*09b0*/  @!P0 IADD3 R14, P1, PT, R5, UR8, RZ ;  /* 0x00000008050e8c10 */ /* 0x001fc8000ff3e0ff */
[----:B------:R-:W-:Y:S01]  /*09c0*/  @!P0 IADD3.X R15, PT, PT, R7, UR9, RZ, P1, !PT ;  /* 0x00000009070f8c10 */ /* 0x000fe20008ffe4ff */
[----:B------:R-:W-:Y:S04]  /*09d0*/  BSSY.RECONVERGENT B0, `(.L_x_89) ;  /* 0x0000012000007945 */ /* 0x000fe80003800200 */
[----:B------:R0:W-:Y:S01]  /*09e0*/  @!P0 STG.E desc[UR12][R14.64], R25 ;  /* 0x000000190e008986 */ /* 0x0001e2000c10190c */
[----:B------:R-:W-:Y:S01]  /*09f0*/  IADD3 R24, P0, PT, R22, 0x300, RZ ;  /* 0x0000030016187810 */ /* 0x000fe20007f1e0ff */
[----:B------:R-:W-:-:S04]  /*0a00*/  IMAD.MOV.U32 R22, RZ, RZ, RZ ;  /* 0x000000ffff167224 */ /* 0x000fc800078e00ff */
[----:B------:R-:W-:Y:S01]  /*0a10*/  IMAD.X R23, RZ, RZ, R23, P0 ;  /* 0x000000ffff177224 */ /* 0x000fe200000e0617 */
        /* <DEDUP_REMOVED lines=11> */
.L_x_92:
[----:B------:R-:W-:Y:S05]  /*0ad0*/  BSYNC.RECONVERGENT B1 ;  /* 0x0000000000017941 */ /* 0x000fea0003800200 */
.L_x_91:
[----:B-----5:R-:W-:-:S07]  /*0ae0*/  FMNMX R3, R3, R22, !PT ;  /* 0x0000001603037209 */ /* 0x020fce0007800000 */
.L_x_90:
[----:B------:R-:W-:Y:S05]  /*0af0*/  BSYNC.RECONVERGENT B0 ;  /* 0x0000000000007941 */ /* 0x000fea0003800200 */
.L_x_89:
[----:B------:R-:W-:Y:S01]  /*0b00*/  BAR.SYNC.DEFER_BLOCKING 0x0 ;  /* 0x0000000000007b1d */ /* 0x000fe20000010000 */
[----:B0-----:R-:W-:Y:S01]  /*0b10*/  @!P0 IADD3 R14, P1, PT, R8, UR8, RZ ;  /* 0x00000008080e8c10 */ /* 0x001fe2000ff3e0ff */
[----:B------:R-:W-:Y:S02]  /*0b20*/  UIADD3 UR4, UP1, UPT, UR4, 0x400, URZ ;  /* 0x0000040004047890 */ /* 0x000fe4000ff3e0ff */
[----:B------:R-:W-:Y:S01]  /*0b30*/  ULEA UR8, UP2, UR18, UR8, 0xc ;  /* 0x0000000812087291 */ /* 0x000fe2000f8460ff */
[----:B------:R-:W-:Y:S01]  /*0b40*/  @!P0 IADD3.X R15, PT, PT, R11, UR9, RZ, P1, !PT ;  /* 0x000000090b0f8c10 */ /* 0x000fe20008ffe4ff */
[----:B------:R-:W-:Y:S02]  /*0b50*/  UIADD3.X UR5, UPT, UPT, URZ, UR5, URZ, UP1, !UPT ;  /* 0x00000005ff057290 */ /* 0x000fe40008ffe4ff */
[----:B------:R-:W-:Y:S02]  /*0b60*/  UIADD3.X UR9, UPT, UPT, UR9, UR11, URZ, UP2, !UPT ;  /* 0x0000000b09097290 */ /* 0x000fe400097fe4ff */
[----:B------:R0:W-:Y:S01]  /*0b70*/  @!P0 STG.E desc[UR12][R14.64], R22 ;  /* 0x000000160e008986 */ /* 0x0001e2000c10190c */
[----:B------:R-:W-:Y:S09]  /*0b80*/  BRA.U UP0, `(.L_x_93) ;  /* 0xfffffff900707547 */ /* 0x000ff2000b83ffff */
.L_x_76:
[----:B------:R-:W-:-:S04]  /*0b90*/  UISETP.NE.U32.AND UP0, UPT, UR15, URZ, UPT ;  /* 0x000000ff0f00728c */ /* 0x000fc8000bf05070 */
[----:B------:R-:W-:-:S09]  /*0ba0*/  UISETP.NE.AND.EX UP0, UPT, UR6, URZ, UPT, UP0 ;  /* 0x000000ff0600728c */ /* 0x000fd2000bf05300 */
[----:B------:R-:W-:Y:S05]  /*0bb0*/  BRA.U !UP0, `(.L_x_75) ;  /* 0x0000000108c87547 */ /* 0x000fea000b800000 */
[----:B------:R-:W1:Y:S01]  /*0bc0*/  LDCU.64 UR8, c[0x0][0x3a8] ;  /* 0x00007500ff0877ac */ /* 0x000e620008000a00 */
[----:B--2---:R-:W-:Y:S01]  /*0bd0*/  IADD3 R8, P0, PT, R2, UR4, RZ ;  /* 0x0000000402087c10 */ /* 0x004fe2000ff1e0ff */
[----:B------:R-:W2:Y:S04]  /*0be0*/  LDCU.64 UR10, c[0x0][0x390] ;  /* 0x00007200ff0a77ac */ /* 0x000ea80008000a00 */
[----:B------:R-:W-:Y:S01]  /*0bf0*/  IMAD.X R9, RZ, RZ, UR5, P0 ;  /* 0x00000005ff097e24 */ /* 0x000fe200080e06ff */
[----:B------:R-:W3:Y:S01]  /*0c00*/  LDCU.64 UR18, c[0x0][0x380] ;  /* 0x00007000ff1277ac */ /* 0x000ee20008000a00 */
[----:B------:R-:W4:Y:S01]  /*0c10*/  LDCU.64 UR20, c[0x0][0x3a0] ;  /* 0x00007400ff1477ac */ /* 0x000f220008000a00 */
[----:B------:R-:W-:Y:S01]  /*0c20*/  UIMAD.WIDE.U32 UR4, UR14, 0x4, URZ ;  /* 0x000000040e0478a5 */ /* 0x000fe2000f8e00ff */
[----:B-1----:R-:W-:Y:S01]  /*0c30*/  IMAD R7, R9, UR8, RZ ;  /* 0x0000000809077c24 */ /* 0x002fe2000f8e02ff */
[----:B------:R-:W-:-:S02]  /*0c40*/  USHF.L.U64.HI UR7, UR8, 0xa, UR9 ;  /* 0x0000000a08077899 */ /* 0x000fc40008010209 */
[----:B------:R-:W-:-:S04]  /*0c50*/  IMAD.WIDE.U32 R4, R8, UR8, RZ ;  /* 0x0000000808047c25 */ /* 0x000fc8000f8e00ff */
[----:B------:R-:W-:Y:S01]  /*0c60*/  IMAD R7, R8, UR9, R7 ;  /* 0x0000000908077c24 */ /* 0x000fe2000f8e0207 */
[C---:B------:R-:W-:Y:S02]  /*0c70*/  IADD3 R6, P1, PT, R4.reuse, UR8, RZ ;  /* 0x0000000804067c10 */ /* 0x040fe4000ff3e0ff */
[----:B--2---:R-:W-:Y:S01]  /*0c80*/  LEA R12, P0, R4, UR10, 0x2 ;  /* 0x0000000a040c7c11 */ /* 0x004fe2000f8010ff */
[----:B------:R-:W-:Y:S01]  /*0c90*/  IMAD.IADD R7, R5, 0x1, R7 ;  /* 0x0000000105077824 */ /* 0x000fe200078e0207 */
[----:B---3--:R-:W-:-:S04]  /*0ca0*/  LEA R13, P2, R6, UR18, 0x2 ;  /* 0x00000012060d7c11 */ /* 0x008fc8000f8410ff */
[----:B------:R-:W-:Y:S02]  /*0cb0*/  IADD3.X R5, PT, PT, R7, UR9, RZ, P1, !PT ;  /* 0x0000000907057c10 */ /* 0x000fe40008ffe4ff */
[----:B------:R-:W-:Y:S02]  /*0cc0*/  LEA.HI.X R10, R4, UR11, R7, 0x2, P0 ;  /* 0x0000000b040a7c11 */ /* 0x000fe400080f1407 */
[----:B----4-:R-:W-:-:S07]  /*0cd0*/  LEA.HI.X R11, R6, UR19, R5, 0x2, P2 ;  /* 0x00000013060b7c11 */ /* 0x010fce00090f1405 */
.L_x_98:
[----:B------:R-:W-:Y:S01]  /*0ce0*/  ISETP.GE.U32.AND P0, PT, R8, UR20, PT ;  /* 0x0000001408007c0c */ /* 0x000fe2000bf06070 */
[----:B------:R-:W-:Y:S01]  /*0cf0*/  UIADD3 UR15, UP0, UPT, UR15, -0x1, URZ ;  /* 0xffffffff0f0f7890 */ /* 0x000fe2000ff1e0ff */
[----:B------:R-:W-:Y:S01]  /*0d00*/  BSSY.RECONVERGENT B0, `(.L_x_94) ;  /* 0x0000011000007945 */ /* 0x000fe20003800200 */
[----:B------:R-:W-:Y:S01]  /*0d10*/  IMAD.MOV.U32 R6, RZ, RZ, RZ ;  /* 0x000000ffff067224 */ /* 0x000fe200078e00ff */
[----:B------:R-:W-:Y:S01]  /*0d20*/  ISETP.GE.U32.AND.EX P0, PT, R9, UR21, PT, P0 ;  /* 0x0000001509007c0c */ /* 0x000fe2000bf06100 */
[----:B------:R-:W-:Y:S02]  /*0d30*/  UIADD3.X UR6, UPT, UPT, UR6, -0x1, URZ, UP0, !UPT ;  /* 0xffffffff06067890 */ /* 0x000fe400087fe4ff */
[----:B------:R-:W-:-:S04]  /*0d40*/  UISETP.NE.U32.AND UP0, UPT, UR15, URZ, UPT ;  /* 0x000000ff0f00728c */ /* 0x000fc8000bf05070 */
[----:B------:R-:W-:-:S06]  /*0d50*/  UISETP.NE.AND.EX UP0, UPT, UR6, URZ, UPT, UP0 ;  /* 0x000000ff0600728c */ /* 0x000fcc000bf05300 */
[----:B-1----:R-:W-:Y:S05]  /*0d60*/  @P0 BRA `(.L_x_95) ;  /* 0x0000000000280947 */ /* 0x002fea0003800000 */
        /* <DEDUP_REMOVED lines=8> */
.L_x_97:
[----:B------:R-:W-:Y:S05]  /*0df0*/  BSYNC.RECONVERGENT B1 ;  /* 0x0000000000017941 */ /* 0x000fea0003800200 */
.L_x_96:
[----:B-----5:R-:W-:-:S07]  /*0e00*/  FMNMX R3, R3, R6, !PT ;  /* 0x0000000603037209 */ /* 0x020fce0007800000 */
.L_x_95:
[----:B------:R-:W-:Y:S05]  /*0e10*/  BSYNC.RECONVERGENT B0 ;  /* 0x0000000000007941 */ /* 0x000fea0003800200 */
.L_x_94:
[----:B------:R-:W-:Y:S01]  /*0e20*/  BAR.SYNC.DEFER_BLOCKING 0x0 ;  /* 0x0000000000007b1d */ /* 0x000fe20000010000 */
[----:B------:R-:W-:Y:S02]  /*0e30*/  @!P0 ISETP.NE.U32.AND P1, PT, R8, RZ, PT ;  /* 0x000000ff0800820c */ /* 0x000fe40003f25070 */
[----:B-1----:R-:W-:Y:S01]  /*0e40*/  @!P0 IADD3 R4, P2, PT, R12, UR4, RZ ;  /* 0x000000040c048c10 */ /* 0x002fe2000ff5e0ff */
[----:B------:R-:W-:Y:S01]  /*0e50*/  ULEA UR4, UP1, UR8, UR4, 0xa ;  /* 0x0000000408047291 */ /* 0x000fe2000f8250ff */
[----:B------:R-:W-:Y:S02]  /*0e60*/  @!P0 ISETP.NE.AND.EX P1, PT, R9, RZ, PT, P1 ;  /* 0x000000ff0900820c */ /* 0x000fe40003f25310 */
[----:B------:R-:W-:Y:S01]  /*0e70*/  @!P0 IADD3.X R5, PT, PT, R10, UR5, RZ, P2, !PT ;  /* 0x000000050a058c10 */ /* 0x000fe200097fe4ff */
[----:B------:R-:W-:Y:S01]  /*0e80*/  UIADD3.X UR5, UPT, UPT, UR5, UR7, URZ, UP1, !UPT ;  /* 0x0000000705057290 */ /* 0x000fe20008ffe4ff */
[----:B------:R-:W-:-:S05]  /*0e90*/  @!P0 FSEL R7, R6, RZ, P1 ;  /* 0x000000ff06078208 */ /* 0x000fca0000800000 */
[----:B------:R1:W-:Y:S01]  /*0ea0*/  @!P0 STG.E desc[UR12][R4.64], R7 ;  /* 0x0000000704008986 */ /* 0x0003e2000c10190c */
[----:B------:R-:W-:-:S05]  /*0eb0*/  IADD3 R8, P0, PT, R8, 0x100, RZ ;  /* 0x0000010008087810 */ /* 0x000fca0007f1e0ff */
[----:B------:R-:W-:Y:S01]  /*0ec0*/  IMAD.X R9, RZ, RZ, R9, P0 ;  /* 0x000000ffff097224 */ /* 0x000fe200000e0609 */
[----:B------:R-:W-:Y:S07]  /*0ed0*/  BRA.U UP0, `(.L_x_98) ;  /* 0xfffffffd00807547 */ /* 0x000fee000b83ffff */
.L_x_75:
[----:B------:R-:W3:Y:S02]  /*0ee0*/  LDCU UR4, c[0x0][0x3b0] ;  /* 0x00007600ff0477ac */ /* 0x000ee40008000800 */
[----:B---3--:R-:W-:-:S09]  /*0ef0*/  UISETP.NE.AND UP0, UPT, UR4, 0x1, UPT ;  /* 0x000000010400788c */ /* 0x008fd2000bf05270 */
[----:B------:R-:W-:Y:S05]  /*0f00*/  BRA.U !UP0, `(.L_x_99) ;  /* 0x0000000108ec7547 */ /* 0x000fea000b800000 */
[----:B------:R-:W-:-:S09]  /*0f10*/  UISETP.NE.AND UP0, UPT, UR4, 0x2, UPT ;  /* 0x000000020400788c */ /* 0x000fd2000bf05270 */
[----:B------:R-:W-:Y:S05]  /*0f20*/  BRA.U UP0, `(.L_x_100) ;  /* 0x0000000100e07547 */ /* 0x000fea000b800000 */
[----:B------:R-:W3:Y:S01]  /*0f30*/  S2UR UR5, SR_CgaCtaId ;  /* 0x00000000000579c3 */ /* 0x000ee20000008800 */
[----:B------:R-:W-:Y:S01]  /*0f40*/  UMOV UR4, 0x400 ;  /* 0x0000040000047882 */ /* 0x000fe20000000000 */
[C---:B--2---:R-:W-:Y:S02]  /*0f50*/  ISETP.GT.U32.AND P0, PT, R2.reuse, 0x7f, PT ;  /* 0x0000007f0200780c */ /* 0x044fe40003f04070 */
[----:B------:R-:W-:Y:S01]  /*0f60*/  ISETP.GT.U32.AND P1, PT, R2, 0x3f, PT ;  /* 0x0000003f0200780c */ /* 0x000fe20003f24070 */
[----:B---3--:R-:W-:-:S06]  /*0f70*/  ULEA UR4, UR5, UR4, 0x18 ;  /* 0x0000000405047291 */ /* 0x008fcc000f8ec0ff */
[----:B-1----:R-:W-:-:S05]  /*0f80*/  LEA R4, R2, UR4, 0x2 ;  /* 0x0000000402047c11 */ /* 0x002fca000f8e10ff */
[----:B------:R-:W-:Y:S01]  /*0f90*/  STS [R4], R3 ;  /* 0x0000000304007388 */ /* 0x000fe20000000800 */
[----:B------:R-:W-:Y:S06]  /*0fa0*/  BAR.SYNC.DEFER_BLOCKING 0x0 ;  /* 0x0000000000007b1d */ /* 0x000fec0000010000 */
[----:B-----5:R-:W-:Y:S04]  /*0fb0*/  @!P0 LDS R0, [R4] ;  /* 0x0000000004008984 */ /* 0x020fe80000000800 */
[----:B------:R-:W1:Y:S02]  /*0fc0*/  @!P0 LDS R5, [R4+0x200] ;  /* 0x0002000004058984 */ /* 0x000e640000000800 */
[----:B-1----:R-:W-:-:S05]  /*0fd0*/  @!P0 FMNMX R5, R0, R5, !PT ;  /* 0x0000000500058209 */ /* 0x002fca0007800000 */
[----:B------:R-:W-:Y:S01]  /*0fe0*/  @!P0 STS [R4], R5 ;  /* 0x0000000504008388 */ /* 0x000fe20000000800 */
[----:B------:R-:W-:Y:S01]  /*0ff0*/  BAR.SYNC.DEFER_BLOCKING 0x0 ;  /* 0x0000000000007b1d */ /* 0x000fe20000010000 */
[----:B------:R-:W-:-:S05]  /*1000*/  ISETP.GT.U32.AND P0, PT, R2, 0x1f, PT ;  /* 0x0000001f0200780c */ /* 0x000fca0003f04070 */
[----:B------:R-:W-:Y:S04]  /*1010*/  @!P1 LDS R0, [R4] ;  /* 0x0000000004009984 */ /* 0x000fe80000000800 */
        /* <DEDUP_REMOVED lines=28> */
[----:B------:R-:W-:-:S05]  /*11e0*/  ISETP.NE.AND P1, PT, R2, RZ, PT ;  /* 0x000000ff0200720c */ /* 0x000fca0003f25270 */
[----:B------:R-:W-:Y:S04]  /*11f0*/  @!P0 LDS R0, [R4] ;  /* 0x0000000004008984 */ /* 0x000fe80000000800 */
[----:B------:R-:W1:Y:S02]  /*1200*/  @!P0 LDS R5, [R4+0x8] ;  /* 0x0000080004058984 */ /* 0x000e640000000800 */
[----:B-1----:R-:W-:-:S05]  /*1210*/  @!P0 FMNMX R5, R0, R5, !PT ;  /* 0x0000000500058209 */ /* 0x002fca0007800000 */
[----:B------:R-:W-:Y:S01]  /*1220*/  @!P0 STS [R4], R5 ;  /* 0x0000000504008388 */ /* 0x000fe20000000800 */
[----:B------:R-:W-:Y:S06]  /*1230*/  BAR.SYNC.DEFER_BLOCKING 0x0 ;  /* 0x0000000000007b1d */ /* 0x000fec0000010000 */
[----:B------:R-:W-:Y:S04]  /*1240*/  @!P1 LDS R0, [R4] ;  /* 0x0000000004009984 */ /* 0x000fe80000000800 */
[----:B------:R-:W1:Y:S02]  /*1250*/  @!P1 LDS R7, [UR4+0x4] ;  /* 0x00000404ff079984 */ /* 0x000e640008000800 */
[----:B-1----:R-:W-:-:S05]  /*1260*/  @!P1 FMNMX R7, R0, R7, !PT ;  /* 0x0000000700079209 */ /* 0x002fca0007800000 */
[----:B------:R3:W-:Y:S01]  /*1270*/  @!P1 STS [R4], R7 ;  /* 0x0000000704009388 */ /* 0x0007e20000000800 */
[----:B------:R-:W-:Y:S06]  /*1280*/  BAR.SYNC.DEFER_BLOCKING 0x0 ;  /* 0x0000000000007b1d */ /* 0x000fec0000010000 */
[----:B------:R3:W4:Y:S01]  /*1290*/  LDS R0, [R4] ;  /* 0x0000000004007984 */ /* 0x0007220000000800 */
[----:B------:R-:W-:Y:S05]  /*12a0*/  BRA `(.L_x_99) ;  /* 0x0000000000047947 */ /* 0x000fea0003800000 */
.L_x_100:
[----:B-----5:R-:W-:-:S07]  /*12b0*/  IMAD.MOV.U32 R0, RZ, RZ, RZ ;  /* 0x000000ffff007224 */ /* 0x020fce00078e00ff */
.L_x_99:
[----:B--2---:R-:W-:-:S13]  /*12c0*/  ISETP.NE.AND P0, PT, R2, RZ, PT ;  /* 0x000000ff0200720c */ /* 0x004fda0003f05270 */
[----:B------:R-:W-:Y:S05]  /*12d0*/  @P0 EXIT ;  /* 0x000000000000094d */ /* 0x000fea0003800000 */
[C---:B----45:R-:W-:Y:S01]  /*12e0*/  FSETP.GT.AND P0, PT, R0.reuse, RZ, PT ;  /* 0x000000ff0000720b */ /* 0x070fe20003f04000 */
[----:B------:R-:W-:Y:S03]  /*12f0*/  BSSY.RECONVERGENT B0, `(.L_x_101) ;  /* 0x0000018000007945 */ /* 0x000fe60003800200 */
[----:B------:R-:W-:-:S13]  /*1300*/  FSETP.EQU.OR P0, PT, |R0|, +INF , !P0 ;  /* 0x7f8000000000780b */ /* 0x000fda000470a600 */
[----:B------:R-:W-:Y:S05]  /*1310*/  @P0 BRA `(.L_x_102) ;  /* 0x0000000000400947 */ /* 0x000fea0003800000 */
[----:B------:R-:W1:Y:S01]  /*1320*/  LDCU UR4, c[0x0][0x3b4] ;  /* 0x00007680ff0477ac */ /* 0x000e620008000800 */
[----:B------:R-:W2:Y:S01]  /*1330*/  MUFU.RCP R3, R0 ;  /* 0x0000000000037308 */ /* 0x000ea20000001000 */
[----:B------:R-:W-:Y:S01]  /*1340*/  BSSY.RECONVERGENT B1, `(.L_x_103) ;  /* 0x000000c000017945 */ /* 0x000fe20003800200 */
[----:B-1----:R-:W-:Y:S02]  /*1350*/  IMAD.U32 R5, RZ, RZ, UR4 ;  /* 0x00000004ff057e24 */ /* 0x002fe4000f8e00ff */
[----:B--2---:R-:W-:-:S04]  /*1360*/  FFMA R2, R3, -R0, 1 ;  /* 0x3f80000003027423 */ /* 0x004fc80000000800 */
[----:B------:R-:W1:Y:S01]  /*1370*/  FCHK P0, R5, R0 ;  /* 0x0000000005007302 */ /* 0x000e620000000000 */
[----:B------:R-:W-:-:S04]  /*1380*/  FFMA R2, R3, R2, R3 ;  /* 0x0000000203027223 */ /* 0x000fc80000000003 */
[----:B------:R-:W-:-:S04]  /*1390*/  FFMA R3, R2, UR4, RZ ;  /* 0x0000000402037c23 */ /* 0x000fc800080000ff */
[----:B---3--:R-:W-:-:S04]  /*13a0*/  FFMA R4, R3, -R0, UR4 ;  /* 0x0000000403047e23 */ /* 0x008fc80008000800 */
[----:B------:R-:W-:Y:S01]  /*13b0*/  FFMA R2, R2, R4, R3 ;  /* 0x0000000402027223 */ /* 0x000fe20000000003 */
[----:B-1----:R-:W-:Y:S06]  /*13c0*/  @!P0 BRA `(.L_x_104) ;  /* 0x00000000000c8947 */ /* 0x002fec0003800000 */
[----:B------:R-:W-:-:S07]  /*13d0*/  MOV R2, 0x13f0 ;  /* 0x000013f000027802 */ /* 0x000fce0000000f00 */
[----:B0-----:R-:W-:Y:S05]  /*13e0*/  CALL.REL.NOINC `($__internal_1_$__cuda_sm3x_div_rn_noftz_f32_slowpath) ;  /* 0x0000000000447944 */ /* 0x001fea0003c00000 */
[----:B------:R-:W-:-:S07]  /*13f0*/  IMAD.MOV.U32 R2, RZ, RZ, R5 ;  /* 0x000000ffff027224 */ /* 0x000fce00078e0005 */
.L_x_104:
[----:B------:R-:W-:Y:S05]  /*1400*/  BSYNC.RECONVERGENT B1 ;  /* 0x0000000000017941 */ /* 0x000fea0003800200 */
.L_x_103:
[----:B------:R-:W-:Y:S05]  /*1410*/  BRA `(.L_x_105) ;  /* 0x0000000000147947 */ /* 0x000fea0003800000 */
.L_x_102:
[----:B------:R-:W2:Y:S02]  /*1420*/  LDCU.64 UR4, c[0x0][0x388] ;  /* 0x00007100ff0477ac */ /* 0x000ea40008000a00 */
[----:B--2---:R-:W-:-:S06]  /*1430*/  UIMAD.WIDE.U32 UR4, UR14, 0x4, UR4 ;  /* 0x000000040e0478a5 */ /* 0x004fcc000f8e0004 */
[----:B------:R-:W-:Y:S02]  /*1440*/  IMAD.U32 R2, RZ, RZ, UR4 ;  /* 0x00000004ff027e24 */ /* 0x000fe4000f8e00ff */
[----:B------:R-:W-:-:S05]  /*1450*/  IMAD.U32 R3, RZ, RZ, UR5 ;  /* 0x00000005ff037e24 */ /* 0x000fca000f8e00ff */
[----:B------:R2:W5:Y:S02]  /*1460*/  LDG.E R2, desc[UR12][R2.64] ;  /* 0x0000000c02027981 */ /* 0x000564000c1e1900 */
.L_x_105:
[----:B------:R-:W-:Y:S05]  /*1470*/  BSYNC.RECONVERGENT B0 ;  /* 0x0000000000007941 */ /* 0x000fea0003800200 */
.L_x_101:
[----:B------:R-:W4:Y:S01]  /*1480*/  LDCU.64 UR4, c[0x0][0x398] ;  /* 0x00007300ff0477ac */ /* 0x000f220008000a00 */
[----:B-----5:R-:W-:-:S04]  /*1490*/  FSETP.NEU.AND P0, PT, |R2|, +INF , PT ;  /* 0x7f8000000200780b */ /* 0x020fc80003f0d200 */
[----:B-1----:R-:W-:Y:S01]  /*14a0*/  FSEL R5, R2, 3.40282346638528859812e+38, P0 ;  /* 0x7f7fffff02057808 */ /* 0x002fe20000000000 */
[----:B----4-:R-:W-:-:S06]  /*14b0*/  UIMAD.WIDE.U32 UR4, UR14, 0x4, UR4 ;  /* 0x000000040e0478a5 */ /* 0x010fcc000f8e0004 */
[----:B------:R-:W-:Y:S02]  /*14c0*/  IMAD.U32 R2, RZ, RZ, UR4 ;  /* 0x00000004ff027e24 */ /* 0x000fe4000f8e00ff */
[----:B--2---:R-:W-:-:S05]  /*14d0*/  IMAD.U32 R3, RZ, RZ, UR5 ;  /* 0x00000005ff037e24 */ /* 0x004fca000f8e00ff */
[----:B------:R-:W-:Y:S01]  /*14e0*/  STG.E desc[UR12][R2.64], R5 ;  /* 0x0000000502007986 */ /* 0x000fe2000c10190c */
[----:B------:R-:W-:Y:S05]  /*14f0*/  EXIT ;  /* 0x000000000000794d */ /* 0x000fea0003800000 */
        .weak           $__internal_1_$__cuda_sm3x_div_rn_noftz_f32_slowpath
        .type           $__internal_1_$__cuda_sm3x_div_rn_noftz_f32_slowpath,@function
        .size           $__internal_1_$__cuda_sm3x_div_rn_noftz_f32_slowpath,(.L_x_120 - $__internal_1_$__cuda_sm3x_div_rn_noftz_f32_slowpath)
$__internal_1_$__cuda_sm3x_div_rn_noftz_f32_slowpath:
        /* <DEDUP_REMOVED lines=37> */
.L_x_107:
[----:B------:R-:W-:Y:S01]  /*1750*/  LEA R3, R11, 0xc0800000, 0x17 ;  /* 0xc08000000b037811 */ /* 0x000fe200078eb8ff */
[----:B------:R-:W-:Y:S01]  /*1760*/  VIADD R4, R4, 0xffffff81 ;  /* 0xffffff8104047836 */ /* 0x000fe20000000000 */
[----:B------:R-:W-:Y:S03]  /*1770*/  BSSY.RECONVERGENT B3, `(.L_x_112) ;  /* 0x0000035000037945 */ /* 0x000fe60003800200 */
[----:B------:R-:W-:Y:S02]  /*1780*/  IMAD.IADD R3, R0, 0x1, -R3 ;  /* 0x0000000100037824 */ /* 0x000fe400078e0a03 */
[C---:B------:R-:W-:Y:S02]  /*1790*/  IMAD R0, R4.reuse, -0x800000, R5 ;  /* 0xff80000004007824 */ /* 0x040fe400078e0205 */
[----:B------:R0:W1:Y:S01]  /*17a0*/  MUFU.RCP R7, R3 ;  /* 0x0000000300077308 */ /* 0x0000620000001000 */
[----:B------:R-:W-:Y:S01]  /*17b0*/  FADD.FTZ R9, -R3, -RZ ;  /* 0x800000ff03097221 */ /* 0x000fe20000010100 */
[----:B0-----:R-:W-:-:S05]  /*17c0*/  IADD3 R3, PT, PT, R4, 0x7f, -R11 ;  /* 0x0000007f04037810 */ /* 0x001fca0007ffe80b */
[----:B------:R-:W-:Y:S02]  /*17d0*/  IMAD.IADD R3, R3, 0x1, R6 ;  /* 0x0000000103037824 */ /* 0x000fe400078e0206 */
[----:B-1----:R-:W-:-:S04]  /*17e0*/  FFMA R8, R7, R9, 1 ;  /* 0x3f80000007087423 */ /* 0x002fc80000000009 */
[----:B------:R-:W-:-:S04]  /*17f0*/  FFMA R10, R7, R8, R7 ;  /* 0x00000008070a7223 */ /* 0x000fc80000000007 */
[----:B------:R-:W-:-:S04]  /*1800*/  FFMA R5, R0, R10, RZ ;  /* 0x0000000a00057223 */ /* 0x000fc800000000ff */
[----:B------:R-:W-:-:S04]  /*1810*/  FFMA R8, R9, R5, R0 ;  /* 0x0000000509087223 */ /* 0x000fc80000000000 */
[----:B------:R-:W-:-:S04]  /*1820*/  FFMA R7, R10, R8, R5 ;  /* 0x000000080a077223 */ /* 0x000fc80000000005 */
[----:B------:R-:W-:-:S04]  /*1830*/  FFMA R8, R9, R7, R0 ;  /* 0x0000000709087223 */ /* 0x000fc80000000000 */
        /* <DEDUP_REMOVED lines=14> */
[CCC-:B------:R-:W-:Y:S01]  /*1920*/  FFMA.RZ R0, R10.reuse, R8.reuse, R7.reuse ;  /* 0x000000080a007223 */ /* 0x1c0fe2000000c007 */
[-CC-:B------:R-:W-:Y:S01]  /*1930*/  FFMA.RM R3, R10, R8.reuse, R7.reuse ;  /* 0x000000080a037223 */ /* 0x180fe20000004007 */
[C---:B------:R-:W-:Y:S02]  /*1940*/  ISETP.NE.AND P2, PT, R6.reuse, RZ, PT ;  /* 0x000000ff0600720c */ /* 0x040fe40003f45270 */
[----:B------:R-:W-:Y:S02]  /*1950*/  ISETP.NE.AND P1, PT, R6, RZ, PT ;  /* 0x000000ff0600720c */ /* 0x000fe40003f25270 */
[----:B------:R-:W-:Y:S01]  /*1960*/  LOP3.LUT R4, R0, 0x7fffff, RZ, 0xc0, !PT ;  /* 0x007fffff00047812 */ /* 0x000fe200078ec0ff */
[----:B------:R-:W-:Y:S01]  /*1970*/  FFMA.RP R0, R10, R8, R7 ;  /* 0x000000080a007223 */ /* 0x000fe20000008007 */
[----:B------:R-:W-:Y:S02]  /*1980*/  VIADD R7, R6, 0x20 ;  /* 0x0000002006077836 */ /* 0x000fe40000000000 */
[----:B------:R-:W-:Y:S01]  /*1990*/  LOP3.LUT R4, R4, 0x800000, RZ, 0xfc, !PT ;  /* 0x0080000004047812 */ /* 0x000fe200078efcff */
[----:B------:R-:W-:Y:S01]  /*19a0*/  IMAD.MOV R6, RZ, RZ, -R6 ;  /* 0x000000ffff067224 */ /* 0x000fe200078e0a06 */
[----:B------:R-:W-:-:S02]  /*19b0*/  FSETP.NEU.FTZ.AND P0, PT, R0, R3, PT ;  /* 0x000000030000720b */ /* 0x000fc40003f1d000 */
[----:B------:R-:W-:Y:S02]  /*19c0*/  SHF.L.U32 R7, R4, R7, RZ ;  /* 0x0000000704077219 */ /* 0x000fe400000006ff */
[----:B------:R-:W-:Y:S02]  /*19d0*/  SEL R3, R6, RZ, P2 ;  /* 0x000000ff06037207 */ /* 0x000fe40001000000 */
[----:B------:R-:W-:Y:S02]  /*19e0*/  ISETP.NE.AND P1, PT, R7, RZ, P1 ;  /* 0x000000ff0700720c */ /* 0x000fe40000f25270 */
[----:B------:R-:W-:Y:S02]  /*19f0*/  SHF.R.U32.HI R3, RZ, R3, R4 ;  /* 0x00000003ff037219 */ /* 0x000fe40000011604 */
[----:B------:R-:W-:Y:S02]  /*1a00*/  PLOP3.LUT P0, PT, P0, P1, PT, 0xf8, 0x8f ;  /* 0x00000000008f781c */ /* 0x000fe40000703f70 */
[----:B------:R-:W-:-:S02]  /*1a10*/  SHF.R.U32.HI R7, RZ, 0x1, R3 ;  /* 0x00000001ff077819 */ /* 0x000fc40000011603 */
[----:B------:R-:W-:-:S04]  /*1a20*/  SEL R0, RZ, 0x1, !P0 ;  /* 0x00000001ff007807 */ /* 0x000fc80004000000 */
[----:B------:R-:W-:-:S04]  /*1a30*/  LOP3.LUT R0, R0, 0x1, R7, 0xf8, !PT ;  /* 0x0000000100007812 */ /* 0x000fc800078ef807 */
[----:B------:R-:W-:-:S05]  /*1a40*/  LOP3.LUT R0, R0, R3, RZ, 0xc0, !PT ;  /* 0x0000000300007212 */ /* 0x000fca00078ec0ff */
[----:B------:R-:W-:-:S05]  /*1a50*/  IMAD.IADD R0, R7, 0x1, R0 ;  /* 0x0000000107007824 */ /* 0x000fca00078e0200 */
[----:B------:R-:W-:Y:S01]  /*1a60*/  LOP3.LUT R5, R0, R5, RZ, 0xfc, !PT ;  /* 0x0000000500057212 */ /* 0x000fe200078efcff */
[----:B------:R-:W-:Y:S06]  /*1a70*/  BRA `(.L_x_115) ;  /* 0x0000000000107947 */ /* 0x000fec0003800000 */
.L_x_114:
[----:B------:R-:W-:-:S04]  /*1a80*/  LOP3.LUT R5, R5, 0x80000000, RZ, 0xc0, !PT ;  /* 0x8000000005057812 */ /* 0x000fc800078ec0ff */
[----:B------:R-:W-:Y:S01]  /*1a90*/  LOP3.LUT R5, R5, 0x7f800000, RZ, 0xfc, !PT ;  /* 0x7f80000005057812 */ /* 0x000fe200078efcff */
[----:B------:R-:W-:Y:S06]  /*1aa0*/  BRA `(.L_x_115) ;  /* 0x0000000000047947 */ /* 0x000fec0003800000 */
.L_x_113:
[----:B------:R-:W-:-:S07]  /*1ab0*/  IMAD R5, R3, 0x800000, R5 ;  /* 0x0080000003057824 */ /* 0x000fce00078e0205 */
.L_x_115:
[----:B------:R-:W-:Y:S05]  /*1ac0*/  BSYNC.RECONVERGENT B3 ;  /* 0x0000000000037941 */ /* 0x000fea0003800200 */
.L_x_112:
[----:B------:R-:W-:Y:S05]  /*1ad0*/  BRA `(.L_x_116) ;  /* 0x0000000000207947 */ /* 0x000fea0003800000 */
.L_x_111:
[----:B------:R-:W-:-:S04]  /*1ae0*/  LOP3.LUT R5, R0, 0x80000000, R5, 0x48, !PT ;  /* 0x8000000000057812 */ /* 0x000fc800078e4805 */
[----:B------:R-:W-:Y:S01]  /*1af0*/  LOP3.LUT R5, R5, 0x7f800000, RZ, 0xfc, !PT ;  /* 0x7f80000005057812 */ /* 0x000fe200078efcff */
[----:B------:R-:W-:Y:S06]  /*1b00*/  BRA `(.L_x_116) ;  /* 0x0000000000147947 */ /* 0x000fec0003800000 */
.L_x_110:
[----:B------:R-:W-:Y:S01]  /*1b10*/  LOP3.LUT R5, R0, 0x80000000, R5, 0x48, !PT ;  /* 0x8000000000057812 */ /* 0x000fe200078e4805 */
[----:B------:R-:W-:Y:S06]  /*1b20*/  BRA `(.L_x_116) ;  /* 0x00000000000c7947 */ /* 0x000fec0003800000 */
.L_x_109:
[----:B------:R-:W0:Y:S01]  /*1b30*/  MUFU.RSQ R5, -QNAN ;  /* 0xffc0000000057908 */ /* 0x000e220000001400 */
[----:B------:R-:W-:Y:S05]  /*1b40*/  BRA `(.L_x_116) ;  /* 0x0000000000047947 */ /* 0x000fea0003800000 */
.L_x_108:
[----:B------:R-:W-:-:S07]  /*1b50*/  FADD.FTZ R5, R0, R3 ;  /* 0x0000000300057221 */ /* 0x000fce0000010000 */
.L_x_116:
[----:B------:R-:W-:Y:S05]  /*1b60*/  BSYNC.RECONVERGENT B2 ;  /* 0x0000000000027941 */ /* 0x000fea0003800200 */
.L_x_106:
[----:B------:R-:W-:-:S04]  /*1b70*/  IMAD.MOV.U32 R3, RZ, RZ, 0x0 ;  /* 0x00000000ff037424 */ /* 0x000fc800078e00ff */
[----:B0-----:R-:W-:Y:S05]  /*1b80*/  RET.REL.NODEC R2 `(_ZN18transformer_engine22delayed_scaling_recipe51_GLOBAL__N__98a92f5c_18_delayed_scaling_cu_061efdc126amax_and_scale_update_impl6kernelEPKfS4_PfS5_mmNS1_15AmaxComputeAlgoEf) ;  /* 0xffffffe4021c7950 */ /* 0x001fea0003c3ffff */
.L_x_117:
        /* <DEDUP_REMOVED lines=15> */
.L_x_120:


//--------------------- .nv.shared._ZN18transformer_engine22delayed_scaling_recipe51_GLOBAL__N__98a92f5c_18_delayed_scaling_cu_061efdc126amax_and_scale_update_impl11kernel_bulkEPfNS1_10AmaxParamsEmNS1_15AmaxComputeAlgoEf --------------------------
	.section	.nv.shared._ZN18transformer_engine22delayed_scaling_recipe51_GLOBAL__N__98a92f5c_18_delayed_scaling_cu_061efdc126amax_and_scale_update_impl11kernel_bulkEPfNS1_10AmaxParamsEmNS1_15AmaxComputeAlgoEf,"aw",@nobits
	.sectionflags	@""
	.align	4
.nv.shared._ZN18transformer_engine22delayed_scaling_recipe51_GLOBAL__N__98a92f5c_18_delayed_scaling_cu_061efdc126amax_and_scale_update_impl11kernel_bulkEPfNS1_10AmaxParamsEmNS1_15AmaxComputeAlgoEf:
	.zero		2048


//--------------------- .nv.shared.reserved.0     --------------------------
	.section	.nv.shared.reserved.0,"aw",@nobits
	.weak		__nv_reservedSMEM_offset_0_alias
	.size		__nv_reservedSMEM_offset_0_alias, 0, 64
	.other		__nv_reservedSMEM_offset_0_alias,@"STO_CUDA_RESERVED_SHARED STV_DEFAULT"
__nv_reservedSMEM_offset_0_alias:
	.zero		0
	.zero		64


//--------------------- .nv.shared._ZN18transformer_engine22delayed_scaling_recipe51_GLOBAL__N__98a92f5c_18_delayed_scaling_cu_061efdc126amax_and_scale_update_impl6kernelEPKfS4_PfS5_mmNS1_15AmaxComputeAlgoEf --------------------------
	.section	.nv.shared._ZN18transformer_engine22delayed_scaling_recipe51_GLOBAL__N__98a92f5c_18_delayed_scaling_cu_061efdc126amax_and_scale_update_impl6kernelEPKfS4_PfS5_mmNS1_15AmaxComputeAlgoEf,"aw",@nobits
	.sectionflags	@""
	.align	4
.nv.shared._ZN18transformer_engine22delayed_scaling_recipe51_GLOBAL__N__98a92f5c_18_delayed_scaling_cu_061efdc126amax_and_scale_update_impl6kernelEPKfS4_PfS5_mmNS1_15AmaxComputeAlgoEf:
	.zero		2048


//--------------------- .nv.constant0._ZN18transformer_engine22delayed_scaling_recipe51_GLOBAL__N__98a92f5c_18_delayed_scaling_cu_061efdc126amax_and_scale_update_impl11kernel_bulkEPfNS1_10AmaxParamsEmNS1_15AmaxComputeAlgoEf --------------------------
	.section	.nv.constant0._ZN18transformer_engine22delayed_scaling_recipe51_GLOBAL__N__98a92f5c_18_delayed_scaling_cu_061efdc126amax_and_scale_update_impl11kernel_bulkEPfNS1_10AmaxParamsEmNS1_15AmaxComputeAlgoEf,"a",@progbits
	.sectionflags	@""
	.align	4
.nv.constant0._ZN18transformer_engine22delayed_scaling_recipe51_GLOBAL__N__98a92f5c_18_delayed_scaling_cu_061efdc126amax_and_scale_update_impl11kernel_bulkEPfNS1_10AmaxParamsEmNS1_15AmaxComputeAlgoEf:
	.zero		33656


//--------------------- .nv.constant0._ZN18transformer_engine22delayed_scaling_recipe51_GLOBAL__N__98a92f5c_18_delayed_scaling_cu_061efdc126amax_and_scale_update_impl6kernelEPKfS4_PfS5_mmNS1_15AmaxComputeAlgoEf --------------------------
	.section	.nv.constant0._ZN18transformer_engine22delayed_scaling_recipe51_GLOBAL__N__98a92f5c_18_delayed_scaling_cu_061efdc126amax_and_scale_update_impl6kernelEPKfS4_PfS5_mmNS1_15AmaxComputeAlgoEf,"a",@progbits
	.sectionflags	@""
	.align	4
.nv.constant0._ZN18transformer_engine22delayed_scaling_recipe51_GLOBAL__N__98a92f5c_18_delayed_scaling_cu_061efdc126amax_and_scale_update_impl6kernelEPKfS4_PfS5_mmNS1_15AmaxComputeAlgoEf:
	.zero		952


//--------------------- SYMBOLS --------------------------

	.type		.nv.reservedSmem.offset0,@object
	.size		.nv.reservedSmem.offset0,0x4
	.type		.nv.reservedSmem.cap,@object
	.size		.nv.reservedSmem.cap,0x4
